	.target	sm_90a

	.elftype	@"ET_EXEC"


//--------------------- .note.nv.tkinfo           --------------------------
	.section	.note.nv.tkinfo,"",@"SHT_NOTE"
	.sectionflags	@"SHF_NOTE_NV_TKINFO"
	.tkinfo
        /*0018*/ 	.word	0x00000002
        /*0030*/ 	.string	""
        /*0030*/ 	.string	"ptxas"
        /*0030*/ 	.string	"Cuda compilation tools, release 13.0, V13.0.88"
        /*0030*/ 	.string	"Build cuda_13.0.r13.0/compiler.36424714_0"
        /*0030*/ 	.string	"-arch sm_90a -m 64 "



//--------------------- .note.nv.cuinfo           --------------------------
	.section	.note.nv.cuinfo,"",@"SHT_NOTE"
	.sectionflags	@"SHF_NOTE_NV_CUINFO"
        /*0018*/ 	.short	0x0002
        /*001a*/ 	.short	0x005a
        /*001c*/ 	.short	0x0082
	.zero		2


//--------------------- .nv.info                  --------------------------
	.section	.nv.info,"",@"SHT_CUDA_INFO"
	.align	4


	//----- nvinfo : EIATTR_REGCOUNT
	.align		4
        /*0000*/ 	.byte	0x04, 0x2f
        /*0002*/ 	.short	(.L_15 - .L_14)
	.align		4
.L_14:
        /*0004*/ 	.word	index@(_ZN7cutlass13device_kernelINS_4gemm6kernel13GemmUniversalIN4cute5tupleIJiiiiEEENS1_10collective13CollectiveMmaINS1_34MainloopSm90TmaGmmaWarpSpecializedILi4ENS5_IJNS4_1CILi1EEESB_SB_EEENS1_35KernelTmaWarpSpecializedCooperativeEEENS5_IJNSA_ILi256EEENSA_ILi128EEENSA_ILi32EEEEEENS_6half_tENS5_IJlSB_lEEESJ_SK_NS4_8TiledMMAINS4_8MMA_AtomIJNS4_4SM904GMMA26MMA_64x128x16_F32F16F16_SSILNSO_5MajorE0ELSQ_0ELNSO_7ScaleInE1ELSR_1EEEEEENS4_6LayoutINS5_IJNSA_ILi2EEESB_SB_EEENS5_IJSB_NSA_ILi0EEESX_EEEEENS5_IJNS4_10UnderscoreES10_S10_EEEEENS4_13SM90_TMA_LOADENS4_14ComposedLayoutINS4_7SwizzleILi2ELi4ELi3EEENS4_18smem_ptr_flag_bitsILi16EEENSU_INS5_IJNSA_ILi8EEESH_EEENS5_IJSH_SB_EEEEEEEvNS4_8identityES13_S1D_vS1E_EENS_8epilogue10collective6detail29Sm90TmaWarpSpecializedAdapterINS1H_15DefaultEpilogueISJ_SK_SK_NS1G_6thread17LinearCombinationISJ_Li1EffLNS1L_9ScaleType4KindE0ELNS_15FloatRoundStyleE2ESJ_EENS1_15EpilogueDefaultEEEEEvvEEEEvNT_6ParamsE)
        /*0008*/ 	.word	0x000000a8


	//----- nvinfo : EIATTR_FRAME_SIZE
	.align		4
.L_15:
        /*000c*/ 	.byte	0x04, 0x11
        /*000e*/ 	.short	(.L_17 - .L_16)
	.align		4
.L_16:
        /*0010*/ 	.word	index@(_ZN7cutlass13device_kernelINS_4gemm6kernel13GemmUniversalIN4cute5tupleIJiiiiEEENS1_10collective13CollectiveMmaINS1_34MainloopSm90TmaGmmaWarpSpecializedILi4ENS5_IJNS4_1CILi1EEESB_SB_EEENS1_35KernelTmaWarpSpecializedCooperativeEEENS5_IJNSA_ILi256EEENSA_ILi128EEENSA_ILi32EEEEEENS_6half_tENS5_IJlSB_lEEESJ_SK_NS4_8TiledMMAINS4_8MMA_AtomIJNS4_4SM904GMMA26MMA_64x128x16_F32F16F16_SSILNSO_5MajorE0ELSQ_0ELNSO_7ScaleInE1ELSR_1EEEEEENS4_6LayoutINS5_IJNSA_ILi2EEESB_SB_EEENS5_IJSB_NSA_ILi0EEESX_EEEEENS5_IJNS4_10UnderscoreES10_S10_EEEEENS4_13SM90_TMA_LOADENS4_14ComposedLayoutINS4_7SwizzleILi2ELi4ELi3EEENS4_18smem_ptr_flag_bitsILi16EEENSU_INS5_IJNSA_ILi8EEESH_EEENS5_IJSH_SB_EEEEEEEvNS4_8identityES13_S1D_vS1E_EENS_8epilogue10collective6detail29Sm90TmaWarpSpecializedAdapterINS1H_15DefaultEpilogueISJ_SK_SK_NS1G_6thread17LinearCombinationISJ_Li1EffLNS1L_9ScaleType4KindE0ELNS_15FloatRoundStyleE2ESJ_EENS1_15EpilogueDefaultEEEEEvvEEEEvNT_6ParamsE)
        /*0014*/ 	.word	0x00000000


	//----- nvinfo : EIATTR_MIN_STACK_SIZE
	.align		4
.L_17:
        /*0018*/ 	.byte	0x04, 0x12
        /*001a*/ 	.short	(.L_19 - .L_18)
	.align		4
.L_18:
        /*001c*/ 	.word	index@(_ZN7cutlass13device_kernelINS_4gemm6kernel13GemmUniversalIN4cute5tupleIJiiiiEEENS1_10collective13CollectiveMmaINS1_34MainloopSm90TmaGmmaWarpSpecializedILi4ENS5_IJNS4_1CILi1EEESB_SB_EEENS1_35KernelTmaWarpSpecializedCooperativeEEENS5_IJNSA_ILi256EEENSA_ILi128EEENSA_ILi32EEEEEENS_6half_tENS5_IJlSB_lEEESJ_SK_NS4_8TiledMMAINS4_8MMA_AtomIJNS4_4SM904GMMA26MMA_64x128x16_F32F16F16_SSILNSO_5MajorE0ELSQ_0ELNSO_7ScaleInE1ELSR_1EEEEEENS4_6LayoutINS5_IJNSA_ILi2EEESB_SB_EEENS5_IJSB_NSA_ILi0EEESX_EEEEENS5_IJNS4_10UnderscoreES10_S10_EEEEENS4_13SM90_TMA_LOADENS4_14ComposedLayoutINS4_7SwizzleILi2ELi4ELi3EEENS4_18smem_ptr_flag_bitsILi16EEENSU_INS5_IJNSA_ILi8EEESH_EEENS5_IJSH_SB_EEEEEEEvNS4_8identityES13_S1D_vS1E_EENS_8epilogue10collective6detail29Sm90TmaWarpSpecializedAdapterINS1H_15DefaultEpilogueISJ_SK_SK_NS1G_6thread17LinearCombinationISJ_Li1EffLNS1L_9ScaleType4KindE0ELNS_15FloatRoundStyleE2ESJ_EENS1_15EpilogueDefaultEEEEEvvEEEEvNT_6ParamsE)
        /*0020*/ 	.word	0x00000000
.L_19:


//--------------------- .nv.compat                --------------------------
	.section	.nv.compat,"",@"SHT_CUDA_COMPAT_INFO"
	.align	4
        /*0000*/ 	.byte	0x02, 0x09, 0x01, 0x00, 0x02, 0x02, 0x04, 0x00, 0x02, 0x05, 0x05, 0x00, 0x03, 0x07, 0x01, 0x01
        /*0010*/ 	.byte	0x02, 0x03, 0x01, 0x00, 0x02, 0x06, 0x01, 0x00, 0x04, 0x0b, 0x08, 0x00, 0x00, 0x00, 0x00, 0x00
        /*0020*/ 	.byte	0x00, 0x00, 0x00, 0x00


//--------------------- .nv.info._ZN7cutlass13device_kernelINS_4gemm6kernel13GemmUniversalIN4cute5tupleIJiiiiEEENS1_10collective13CollectiveMmaINS1_34MainloopSm90TmaGmmaWarpSpecializedILi4ENS5_IJNS4_1CILi1EEESB_SB_EEENS1_35KernelTmaWarpSpecializedCooperativeEEENS5_IJNSA_ILi256EEENSA_ILi128EEENSA_ILi32EEEEEENS_6half_tENS5_IJlSB_lEEESJ_SK_NS4_8TiledMMAINS4_8MMA_AtomIJNS4_4SM904GMMA26MMA_64x128x16_F32F16F16_SSILNSO_5MajorE0ELSQ_0ELNSO_7ScaleInE1ELSR_1EEEEEENS4_6LayoutINS5_IJNSA_ILi2EEESB_SB_EEENS5_IJSB_NSA_ILi0EEESX_EEEEENS5_IJNS4_10UnderscoreES10_S10_EEEEENS4_13SM90_TMA_LOADENS4_14ComposedLayoutINS4_7SwizzleILi2ELi4ELi3EEENS4_18smem_ptr_flag_bitsILi16EEENSU_INS5_IJNSA_ILi8EEESH_EEENS5_IJSH_SB_EEEEEEEvNS4_8identityES13_S1D_vS1E_EENS_8epilogue10collective6detail29Sm90TmaWarpSpecializedAdapterINS1H_15DefaultEpilogueISJ_SK_SK_NS1G_6thread17LinearCombinationISJ_Li1EffLNS1L_9ScaleType4KindE0ELNS_15FloatRoundStyleE2ESJ_EENS1_15EpilogueDefaultEEEEEvvEEEEvNT_6ParamsE --------------------------
	.section	.nv.info._ZN7cutlass13device_kernelINS_4gemm6kernel13GemmUniversalIN4cute5tupleIJiiiiEEENS1_10collective13CollectiveMmaINS1_34MainloopSm90TmaGmmaWarpSpecializedILi4ENS5_IJNS4_1CILi1EEESB_SB_EEENS1_35KernelTmaWarpSpecializedCooperativeEEENS5_IJNSA_ILi256EEENSA_ILi128EEENSA_ILi32EEEEEENS_6half_tENS5_IJlSB_lEEESJ_SK_NS4_8TiledMMAINS4_8MMA_AtomIJNS4_4SM904GMMA26MMA_64x128x16_F32F16F16_SSILNSO_5MajorE0ELSQ_0ELNSO_7ScaleInE1ELSR_1EEEEEENS4_6LayoutINS5_IJNSA_ILi2EEESB_SB_EEENS5_IJSB_NSA_ILi0EEESX_EEEEENS5_IJNS4_10UnderscoreES10_S10_EEEEENS4_13SM90_TMA_LOADENS4_14ComposedLayoutINS4_7SwizzleILi2ELi4ELi3EEENS4_18smem_ptr_flag_bitsILi16EEENSU_INS5_IJNSA_ILi8EEESH_EEENS5_IJSH_SB_EEEEEEEvNS4_8identityES13_S1D_vS1E_EENS_8epilogue10collective6detail29Sm90TmaWarpSpecializedAdapterINS1H_15DefaultEpilogueISJ_SK_SK_NS1G_6thread17LinearCombinationISJ_Li1EffLNS1L_9ScaleType4KindE0ELNS_15FloatRoundStyleE2ESJ_EENS1_15EpilogueDefaultEEEEEvvEEEEvNT_6ParamsE,"",@"SHT_CUDA_INFO"
	.sectionflags	@""
	.align	4


	//----- nvinfo : EIATTR_CUDA_API_VERSION
	.align		4
        /*0000*/ 	.byte	0x04, 0x37
        /*0002*/ 	.short	(.L_21 - .L_20)
.L_20:
        /*0004*/ 	.word	0x00000082


	//----- nvinfo : EIATTR_KPARAM_INFO
	.align		4
.L_21:
        /*0008*/ 	.byte	0x04, 0x17
        /*000a*/ 	.short	(.L_23 - .L_22)
.L_22:
        /*000c*/ 	.word	0x00000000
        /*0010*/ 	.short	0x0000
        /*0012*/ 	.short	0x0070
        /*0014*/ 	.byte	0x00, 0xf0, 0x01, 0x10


	//----- nvinfo : EIATTR_SPARSE_MMA_MASK
	.align		4
.L_23:
        /*0018*/ 	.byte	0x03, 0x50
        /*001a*/ 	.short	0x0000


	//----- nvinfo : EIATTR_MAXREG_COUNT
	.align		4
        /*001c*/ 	.byte	0x03, 0x1b
        /*001e*/ 	.short	0x00a8


	//----- nvinfo : EIATTR_NUM_BARRIERS
	.align		4
        /*0020*/ 	.byte	0x02, 0x4c
        /*0022*/ 	.byte	0x01
	.zero		1


	//----- nvinfo : EIATTR_EXTERNS
	.align		4
        /*0024*/ 	.byte	0x04, 0x0f
        /*0026*/ 	.short	(.L_25 - .L_24)


	//   ....[0]....
	.align		4
.L_24:
        /*0028*/ 	.word	index@(__assertfail)


	//----- nvinfo : EIATTR_MERCURY_ISA_VERSION
	.align		4
.L_25:
        /*002c*/ 	.byte	0x03, 0x5f
        /*002e*/ 	.short	0x0101


	//----- nvinfo : EIATTR_INT_WARP_WIDE_INSTR_OFFSETS
	.align		4
        /*0030*/ 	.byte	0x04, 0x31
        /*0032*/ 	.short	(.L_27 - .L_26)


	//   ....[0]....
.L_26:
        /*0034*/ 	.word	0x000003b0


	//   ....[1]....
        /*0038*/ 	.word	0x000003e0


	//   ....[2]....
        /*003c*/ 	.word	0x000004c0


	//----- nvinfo : EIATTR_COOP_GROUP_MASK_REGIDS
	.align		4
.L_27:
        /*0040*/ 	.byte	0x04, 0x29
        /*0042*/ 	.short	(.L_29 - .L_28)


	//   ....[0]....
.L_28:
        /*0044*/ 	.word	0xffffffff


	//   ....[1]....
        /*0048*/ 	.word	0xffffffff


	//   ....[2]....
        /*004c*/ 	.word	0xffffffff


	//   ....[3]....
        /*0050*/ 	.word	0xffffffff


	//   ....[4]....
        /*0054*/ 	.word	0xffffffff


	//----- nvinfo : EIATTR_COOP_GROUP_INSTR_OFFSETS
	.align		4
.L_29:
        /*0058*/ 	.byte	0x04, 0x28
        /*005a*/ 	.short	(.L_31 - .L_30)


	//   ....[0]....
.L_30:
        /*005c*/ 	.word	0x00000060


	//   ....[1]....
        /*0060*/ 	.word	0x00000070


	//   ....[2]....
        /*0064*/ 	.word	0x00000130


	//   ....[3]....
        /*0068*/ 	.word	0x000002c0


	//   ....[4]....
        /*006c*/ 	.word	0x00000f70


	//----- nvinfo : EIATTR_REG_RECONFIG
	.align		4
.L_31:
        /*0070*/ 	.byte	0x01, 0x54
	.zero		2


	//----- nvinfo : EIATTR_SYSCALL_OFFSETS
	.align		4
        /*0074*/ 	.byte	0x04, 0x46
        /*0076*/ 	.short	(.L_33 - .L_32)


	//   ....[0]....
.L_32:
        /*0078*/ 	.word	0x00001130


	//----- nvinfo : EIATTR_MBARRIER_INSTR_OFFSETS
	.align		4
.L_33:
        /*007c*/ 	.byte	0x04, 0x39
        /*007e*/ 	.short	(.L_35 - .L_34)


	//   ....[0]....
.L_34:
        /*0080*/ 	.word	0x00000230
        /*0084*/ 	.word	0x000000ff
        /*0088*/ 	.word	0x00000000
        /*008c*/ 	.short	0x0100
        /*008e*/ 	.byte	0x08
	.zero		1


	//   ....[1]....
        /*0090*/ 	.word	0x00000240
        /*0094*/ 	.word	0x000000ff
        /*0098*/ 	.word	0x00000020
        /*009c*/ 	.short	0x0100
        /*009e*/ 	.byte	0x08
	.zero		1


	//   ....[2]....
        /*00a0*/ 	.word	0x00000250
        /*00a4*/ 	.word	0x000000ff
        /*00a8*/ 	.word	0x00000008
        /*00ac*/ 	.short	0x0100
        /*00ae*/ 	.byte	0x08
	.zero		1


	//   ....[3]....
        /*00b0*/ 	.word	0x00000260
        /*00b4*/ 	.word	0x000000ff
        /*00b8*/ 	.word	0x00000028
        /*00bc*/ 	.short	0x0100
        /*00be*/ 	.byte	0x08
	.zero		1


	//   ....[4]....
        /*00c0*/ 	.word	0x00000270
        /*00c4*/ 	.word	0x000000ff
        /*00c8*/ 	.word	0x00000010
        /*00cc*/ 	.short	0x0100
        /*00ce*/ 	.byte	0x08
	.zero		1


	//   ....[5]....
        /*00d0*/ 	.word	0x00000280
        /*00d4*/ 	.word	0x000000ff
        /*00d8*/ 	.word	0x00000030
        /*00dc*/ 	.short	0x0100
        /*00de*/ 	.byte	0x08
	.zero		1


	//   ....[6]....
        /*00e0*/ 	.word	0x00000290
        /*00e4*/ 	.word	0x000000ff
        /*00e8*/ 	.word	0x00000018
        /*00ec*/ 	.short	0x0100
        /*00ee*/ 	.byte	0x08
	.zero		1


	//   ....[7]....
        /*00f0*/ 	.word	0x000002a0
        /*00f4*/ 	.word	0x000000ff
        /*00f8*/ 	.word	0x00000038
        /*00fc*/ 	.short	0x0100
        /*00fe*/ 	.byte	0x08
	.zero		1


	//   ....[8]....
        /*0100*/ 	.word	0x00000530
        /*0104*/ 	.word	0x000000ff
        /*0108*/ 	.word	0x00000050
        /*010c*/ 	.short	0x0100
        /*010e*/ 	.byte	0x06
	.zero		1


	//   ....[9]....
        /*0110*/ 	.word	0x00000590
        /*0114*/ 	.word	0x000000ff
        /*0118*/ 	.word	0x00000058
        /*011c*/ 	.short	0x0100
        /*011e*/ 	.byte	0x06
	.zero		1


	//   ....[10]....
        /*0120*/ 	.word	0x000011b0
        /*0124*/ 	.word	0x00000003
        /*0128*/ 	.word	0x00000000
        /*012c*/ 	.short	0x010a
        /*012e*/ 	.byte	0x3f
	.zero		1


	//   ....[11]....
        /*0130*/ 	.word	0x000011f0
        /*0134*/ 	.word	0x00000003
        /*0138*/ 	.word	0x00000000
        /*013c*/ 	.short	0x010a
        /*013e*/ 	.byte	0x3f
	.zero		1


	//   ....[12]....
        /*0140*/ 	.word	0x00001550
        /*0144*/ 	.word	0x000000ff
        /*0148*/ 	.word	0x00000000
        /*014c*/ 	.short	0x010a
        /*014e*/ 	.byte	0x08
	.zero		1


	//   ....[13]....
        /*0150*/ 	.word	0x00001590
        /*0154*/ 	.word	0x000000ff
        /*0158*/ 	.word	0x00000000
        /*015c*/ 	.short	0x010a
        /*015e*/ 	.byte	0x08
	.zero		1


	//   ....[14]....
        /*0160*/ 	.word	0x000017b0
        /*0164*/ 	.word	0x000000ff
        /*0168*/ 	.word	0x00000000
        /*016c*/ 	.short	0x0101
        /*016e*/ 	.byte	0x08
	.zero		1


	//   ....[15]....
        /*0170*/ 	.word	0x00001990
        /*0174*/ 	.word	0x000000ff
        /*0178*/ 	.word	0x00000000
        /*017c*/ 	.short	0x0101
        /*017e*/ 	.byte	0x04
	.zero		1


	//   ....[16]....
        /*0180*/ 	.word	0x0000b250
        /*0184*/ 	.word	0x0000000c
        /*0188*/ 	.word	0x00000020
        /*018c*/ 	.short	0x010a
        /*018e*/ 	.byte	0x3f
	.zero		1


	//   ....[17]....
        /*0190*/ 	.word	0x0000b610
        /*0194*/ 	.word	0x00000005
        /*0198*/ 	.word	0x00000058
        /*019c*/ 	.short	0x0101
        /*019e*/ 	.byte	0x3f
	.zero		1


	//   ....[18]....
        /*01a0*/ 	.word	0x0000bd10
        /*01a4*/ 	.word	0x00000007
        /*01a8*/ 	.word	0x00000000
        /*01ac*/ 	.short	0x010a
        /*01ae*/ 	.byte	0x3f
	.zero		1


	//   ....[19]....
        /*01b0*/ 	.word	0x0000bd90
        /*01b4*/ 	.word	0x00000006
        /*01b8*/ 	.word	0x00000000
        /*01bc*/ 	.short	0x010a
        /*01be*/ 	.byte	0x3f
	.zero		1


	//   ....[20]....
        /*01c0*/ 	.word	0x0000be20
        /*01c4*/ 	.word	0x00000007
        /*01c8*/ 	.word	0x00000000
        /*01cc*/ 	.short	0x010a
        /*01ce*/ 	.byte	0x3f
	.zero		1


	//   ....[21]....
        /*01d0*/ 	.word	0x0000beb0
        /*01d4*/ 	.word	0x00000005
        /*01d8*/ 	.word	0x00000000
        /*01dc*/ 	.short	0x010a
        /*01de*/ 	.byte	0x3f
	.zero		1


	//   ....[22]....
        /*01e0*/ 	.word	0x0000bf10
        /*01e4*/ 	.word	0x00000003
        /*01e8*/ 	.word	0x00000000
        /*01ec*/ 	.short	0x010a
        /*01ee*/ 	.byte	0x3f
	.zero		1


	//   ....[23]....
        /*01f0*/ 	.word	0x0000bf70
        /*01f4*/ 	.word	0x00000004
        /*01f8*/ 	.word	0x00000000
        /*01fc*/ 	.short	0x010a
        /*01fe*/ 	.byte	0x3f
	.zero		1


	//   ....[24]....
        /*0200*/ 	.word	0x0000c040
        /*0204*/ 	.word	0x0000000c
        /*0208*/ 	.word	0x00000020
        /*020c*/ 	.short	0x010a
        /*020e*/ 	.byte	0x3f
	.zero		1


	//   ....[25]....
        /*0210*/ 	.word	0x0000c110
        /*0214*/ 	.word	0x00000007
        /*0218*/ 	.word	0x00000000
        /*021c*/ 	.short	0x010a
        /*021e*/ 	.byte	0x3f
	.zero		1


	//   ....[26]....
        /*0220*/ 	.word	0x0000c160
        /*0224*/ 	.word	0x00000006
        /*0228*/ 	.word	0x00000000
        /*022c*/ 	.short	0x010a
        /*022e*/ 	.byte	0x3f
	.zero		1


	//   ....[27]....
        /*0230*/ 	.word	0x0000c1b0
        /*0234*/ 	.word	0x00000007
        /*0238*/ 	.word	0x00000000
        /*023c*/ 	.short	0x010a
        /*023e*/ 	.byte	0x3f
	.zero		1


	//----- nvinfo : EIATTR_NUM_MBARRIERS
	.align		4
.L_35:
        /*0240*/ 	.byte	0x03, 0x38
        /*0242*/ 	.short	0x000a


	//----- nvinfo : EIATTR_EXIT_INSTR_OFFSETS
	.align		4
        /*0244*/ 	.byte	0x04, 0x1c
        /*0246*/ 	.short	(.L_37 - .L_36)


	//   ....[0]....
.L_36:
        /*0248*/ 	.word	0x000005e0


	//   ....[1]....
        /*024c*/ 	.word	0x00000ea0


	//   ....[2]....
        /*0250*/ 	.word	0x0000a8c0


	//   ....[3]....
        /*0254*/ 	.word	0x0000aef0


	//   ....[4]....
        /*0258*/ 	.word	0x0000bf00


	//----- nvinfo : EIATTR_MAX_THREADS
	.align		4
.L_37:
        /*025c*/ 	.byte	0x04, 0x05
        /*025e*/ 	.short	(.L_39 - .L_38)
.L_38:
        /*0260*/ 	.word	0x00000180
        /*0264*/ 	.word	0x00000001
        /*0268*/ 	.word	0x00000001


	//----- nvinfo : EIATTR_CRS_STACK_SIZE
	.align		4
.L_39:
        /*026c*/ 	.byte	0x04, 0x1e
        /*026e*/ 	.short	(.L_41 - .L_40)
.L_40:
        /*0270*/ 	.word	0x00000000


	//----- nvinfo : EIATTR_CBANK_PARAM_SIZE
	.align		4
.L_41:
        /*0274*/ 	.byte	0x03, 0x19
        /*0276*/ 	.short	0x0470


	//----- nvinfo : EIATTR_PARAM_CBANK
	.align		4
        /*0278*/ 	.byte	0x04, 0x0a
        /*027a*/ 	.short	(.L_43 - .L_42)
	.align		4
.L_42:
        /*027c*/ 	.word	index@(.nv.constant0._ZN7cutlass13device_kernelINS_4gemm6kernel13GemmUniversalIN4cute5tupleIJiiiiEEENS1_10collective13CollectiveMmaINS1_34MainloopSm90TmaGmmaWarpSpecializedILi4ENS5_IJNS4_1CILi1EEESB_SB_EEENS1_35KernelTmaWarpSpecializedCooperativeEEENS5_IJNSA_ILi256EEENSA_ILi128EEENSA_ILi32EEEEEENS_6half_tENS5_IJlSB_lEEESJ_SK_NS4_8TiledMMAINS4_8MMA_AtomIJNS4_4SM904GMMA26MMA_64x128x16_F32F16F16_SSILNSO_5MajorE0ELSQ_0ELNSO_7ScaleInE1ELSR_1EEEEEENS4_6LayoutINS5_IJNSA_ILi2EEESB_SB_EEENS5_IJSB_NSA_ILi0EEESX_EEEEENS5_IJNS4_10UnderscoreES10_S10_EEEEENS4_13SM90_TMA_LOADENS4_14ComposedLayoutINS4_7SwizzleILi2ELi4ELi3EEENS4_18smem_ptr_flag_bitsILi16EEENSU_INS5_IJNSA_ILi8EEESH_EEENS5_IJSH_SB_EEEEEEEvNS4_8identityES13_S1D_vS1E_EENS_8epilogue10collective6detail29Sm90TmaWarpSpecializedAdapterINS1H_15DefaultEpilogueISJ_SK_SK_NS1G_6thread17LinearCombinationISJ_Li1EffLNS1L_9ScaleType4KindE0ELNS_15FloatRoundStyleE2ESJ_EENS1_15EpilogueDefaultEEEEEvvEEEEvNT_6ParamsE)
        /*0280*/ 	.short	0x0210
        /*0282*/ 	.short	0x0470


	//----- nvinfo : EIATTR_SW_WAR
	.align		4
.L_43:
        /*0284*/ 	.byte	0x04, 0x36
        /*0286*/ 	.short	(.L_45 - .L_44)
.L_44:
        /*0288*/ 	.word	0x00000008
.L_45:


//--------------------- .nv.callgraph             --------------------------
	.section	.nv.callgraph,"",@"SHT_CUDA_CALLGRAPH"
	.align	4
	.sectionentsize	8
	.align		4
        /*0000*/ 	.word	0x00000000
	.align		4
        /*0004*/ 	.word	0xffffffff
	.align		4
        /*0008*/ 	.word	index@(_ZN7cutlass13device_kernelINS_4gemm6kernel13GemmUniversalIN4cute5tupleIJiiiiEEENS1_10collective13CollectiveMmaINS1_34MainloopSm90TmaGmmaWarpSpecializedILi4ENS5_IJNS4_1CILi1EEESB_SB_EEENS1_35KernelTmaWarpSpecializedCooperativeEEENS5_IJNSA_ILi256EEENSA_ILi128EEENSA_ILi32EEEEEENS_6half_tENS5_IJlSB_lEEESJ_SK_NS4_8TiledMMAINS4_8MMA_AtomIJNS4_4SM904GMMA26MMA_64x128x16_F32F16F16_SSILNSO_5MajorE0ELSQ_0ELNSO_7ScaleInE1ELSR_1EEEEEENS4_6LayoutINS5_IJNSA_ILi2EEESB_SB_EEENS5_IJSB_NSA_ILi0EEESX_EEEEENS5_IJNS4_10UnderscoreES10_S10_EEEEENS4_13SM90_TMA_LOADENS4_14ComposedLayoutINS4_7SwizzleILi2ELi4ELi3EEENS4_18smem_ptr_flag_bitsILi16EEENSU_INS5_IJNSA_ILi8EEESH_EEENS5_IJSH_SB_EEEEEEEvNS4_8identityES13_S1D_vS1E_EENS_8epilogue10collective6detail29Sm90TmaWarpSpecializedAdapterINS1H_15DefaultEpilogueISJ_SK_SK_NS1G_6thread17LinearCombinationISJ_Li1EffLNS1L_9ScaleType4KindE0ELNS_15FloatRoundStyleE2ESJ_EENS1_15EpilogueDefaultEEEEEvvEEEEvNT_6ParamsE)
	.align		4
        /*000c*/ 	.word	index@(__assertfail)
	.align		4
        /*0010*/ 	.word	0x00000000
	.align		4
        /*0014*/ 	.word	0xfffffffe
	.align		4
        /*0018*/ 	.word	0x00000000
	.align		4
        /*001c*/ 	.word	0xfffffffd
	.align		4
        /*0020*/ 	.word	0x00000000
	.align		4
        /*0024*/ 	.word	0xfffffffc


//--------------------- .nv.constant4             --------------------------
	.section	.nv.constant4,"a",@progbits
	.align	8
	.align		8
.nv.constant4:
        /*0000*/ 	.dword	__assertfail
	.align		8
        /*0008*/ 	.dword	__unnamed_1
	.align		8
        /*0010*/ 	.dword	_ZN40_INTERNAL_a3cb10f5_4_k_cu_51eaa589_261174cuda3std3__45__cpo5beginE
	.align		8
        /*0018*/ 	.dword	_ZN40_INTERNAL_a3cb10f5_4_k_cu_51eaa589_261174cuda3std3__45__cpo3endE
	.align		8
        /*0020*/ 	.dword	_ZN40_INTERNAL_a3cb10f5_4_k_cu_51eaa589_261174cuda3std3__45__cpo6cbeginE
	.align		8
        /*0028*/ 	.dword	_ZN40_INTERNAL_a3cb10f5_4_k_cu_51eaa589_261174cuda3std3__45__cpo4cendE
	.align		8
        /*0030*/ 	.dword	_ZN40_INTERNAL_a3cb10f5_4_k_cu_51eaa589_261174cuda3std3__442_GLOBAL__N__a3cb10f5_4_k_cu_51eaa589_261176ignoreE
	.align		8
        /*0038*/ 	.dword	_ZN40_INTERNAL_a3cb10f5_4_k_cu_51eaa589_261174cuda3std3__419piecewise_constructE
	.align		8
        /*0040*/ 	.dword	_ZN40_INTERNAL_a3cb10f5_4_k_cu_51eaa589_261174cuda3std3__48in_placeE
	.align		8
        /*0048*/ 	.dword	_ZN40_INTERNAL_a3cb10f5_4_k_cu_51eaa589_261174cuda3std6ranges3__45__cpo4swapE
	.align		8
        /*0050*/ 	.dword	_ZN40_INTERNAL_a3cb10f5_4_k_cu_51eaa589_261174cuda3std6ranges3__45__cpo9iter_moveE
	.align		8
        /*0058*/ 	.dword	_ZN40_INTERNAL_a3cb10f5_4_k_cu_51eaa589_261174cute7productE
	.align		8
        /*0060*/ 	.dword	_ZN40_INTERNAL_a3cb10f5_4_k_cu_51eaa589_261174cute1_E
	.align		8
        /*0068*/ 	.dword	$str$22
	.align		8
        /*0070*/ 	.dword	$str$23


//--------------------- .text._ZN7cutlass13device_kernelINS_4gemm6kernel13GemmUniversalIN4cute5tupleIJiiiiEEENS1_10collective13CollectiveMmaINS1_34MainloopSm90TmaGmmaWarpSpecializedILi4ENS5_IJNS4_1CILi1EEESB_SB_EEENS1_35KernelTmaWarpSpecializedCooperativeEEENS5_IJNSA_ILi256EEENSA_ILi128EEENSA_ILi32EEEEEENS_6half_tENS5_IJlSB_lEEESJ_SK_NS4_8TiledMMAINS4_8MMA_AtomIJNS4_4SM904GMMA26MMA_64x128x16_F32F16F16_SSILNSO_5MajorE0ELSQ_0ELNSO_7ScaleInE1ELSR_1EEEEEENS4_6LayoutINS5_IJNSA_ILi2EEESB_SB_EEENS5_IJSB_NSA_ILi0EEESX_EEEEENS5_IJNS4_10UnderscoreES10_S10_EEEEENS4_13SM90_TMA_LOADENS4_14ComposedLayoutINS4_7SwizzleILi2ELi4ELi3EEENS4_18smem_ptr_flag_bitsILi16EEENSU_INS5_IJNSA_ILi8EEESH_EEENS5_IJSH_SB_EEEEEEEvNS4_8identityES13_S1D_vS1E_EENS_8epilogue10collective6detail29Sm90TmaWarpSpecializedAdapterINS1H_15DefaultEpilogueISJ_SK_SK_NS1G_6thread17LinearCombinationISJ_Li1EffLNS1L_9ScaleType4KindE0ELNS_15FloatRoundStyleE2ESJ_EENS1_15EpilogueDefaultEEEEEvvEEEEvNT_6ParamsE --------------------------
	.section	.text._ZN7cutlass13device_kernelINS_4gemm6kernel13GemmUniversalIN4cute5tupleIJiiiiEEENS1_10collective13CollectiveMmaINS1_34MainloopSm90TmaGmmaWarpSpecializedILi4ENS5_IJNS4_1CILi1EEESB_SB_EEENS1_35KernelTmaWarpSpecializedCooperativeEEENS5_IJNSA_ILi256EEENSA_ILi128EEENSA_ILi32EEEEEENS_6half_tENS5_IJlSB_lEEESJ_SK_NS4_8TiledMMAINS4_8MMA_AtomIJNS4_4SM904GMMA26MMA_64x128x16_F32F16F16_SSILNSO_5MajorE0ELSQ_0ELNSO_7ScaleInE1ELSR_1EEEEEENS4_6LayoutINS5_IJNSA_ILi2EEESB_SB_EEENS5_IJSB_NSA_ILi0EEESX_EEEEENS5_IJNS4_10UnderscoreES10_S10_EEEEENS4_13SM90_TMA_LOADENS4_14ComposedLayoutINS4_7SwizzleILi2ELi4ELi3EEENS4_18smem_ptr_flag_bitsILi16EEENSU_INS5_IJNSA_ILi8EEESH_EEENS5_IJSH_SB_EEEEEEEvNS4_8identityES13_S1D_vS1E_EENS_8epilogue10collective6detail29Sm90TmaWarpSpecializedAdapterINS1H_15DefaultEpilogueISJ_SK_SK_NS1G_6thread17LinearCombinationISJ_Li1EffLNS1L_9ScaleType4KindE0ELNS_15FloatRoundStyleE2ESJ_EENS1_15EpilogueDefaultEEEEEvvEEEEvNT_6ParamsE,"ax",@progbits
	.align	128
.text._ZN7cutlass13device_kernelINS_4gemm6kernel13GemmUniversalIN4cute5tupleIJiiiiEEENS1_10collective13CollectiveMmaINS1_34MainloopSm90TmaGmmaWarpSpecializedILi4ENS5_IJNS4_1CILi1EEESB_SB_EEENS1_35KernelTmaWarpSpecializedCooperativeEEENS5_IJNSA_ILi256EEENSA_ILi128EEENSA_ILi32EEEEEENS_6half_tENS5_IJlSB_lEEESJ_SK_NS4_8TiledMMAINS4_8MMA_AtomIJNS4_4SM904GMMA26MMA_64x128x16_F32F16F16_SSILNSO_5MajorE0ELSQ_0ELNSO_7ScaleInE1ELSR_1EEEEEENS4_6LayoutINS5_IJNSA_ILi2EEESB_SB_EEENS5_IJSB_NSA_ILi0EEESX_EEEEENS5_IJNS4_10UnderscoreES10_S10_EEEEENS4_13SM90_TMA_LOADENS4_14ComposedLayoutINS4_7SwizzleILi2ELi4ELi3EEENS4_18smem_ptr_flag_bitsILi16EEENSU_INS5_IJNSA_ILi8EEESH_EEENS5_IJSH_SB_EEEEEEEvNS4_8identityES13_S1D_vS1E_EENS_8epilogue10collective6detail29Sm90TmaWarpSpecializedAdapterINS1H_15DefaultEpilogueISJ_SK_SK_NS1G_6thread17LinearCombinationISJ_Li1EffLNS1L_9ScaleType4KindE0ELNS_15FloatRoundStyleE2ESJ_EENS1_15EpilogueDefaultEEEEEvvEEEEvNT_6ParamsE:
        .type           _ZN7cutlass13device_kernelINS_4gemm6kernel13GemmUniversalIN4cute5tupleIJiiiiEEENS1_10collective13CollectiveMmaINS1_34MainloopSm90TmaGmmaWarpSpecializedILi4ENS5_IJNS4_1CILi1EEESB_SB_EEENS1_35KernelTmaWarpSpecializedCooperativeEEENS5_IJNSA_ILi256EEENSA_ILi128EEENSA_ILi32EEEEEENS_6half_tENS5_IJlSB_lEEESJ_SK_NS4_8TiledMMAINS4_8MMA_AtomIJNS4_4SM904GMMA26MMA_64x128x16_F32F16F16_SSILNSO_5MajorE0ELSQ_0ELNSO_7ScaleInE1ELSR_1EEEEEENS4_6LayoutINS5_IJNSA_ILi2EEESB_SB_EEENS5_IJSB_NSA_ILi0EEESX_EEEEENS5_IJNS4_10UnderscoreES10_S10_EEEEENS4_13SM90_TMA_LOADENS4_14ComposedLayoutINS4_7SwizzleILi2ELi4ELi3EEENS4_18smem_ptr_flag_bitsILi16EEENSU_INS5_IJNSA_ILi8EEESH_EEENS5_IJSH_SB_EEEEEEEvNS4_8identityES13_S1D_vS1E_EENS_8epilogue10collective6detail29Sm90TmaWarpSpecializedAdapterINS1H_15DefaultEpilogueISJ_SK_SK_NS1G_6thread17LinearCombinationISJ_Li1EffLNS1L_9ScaleType4KindE0ELNS_15FloatRoundStyleE2ESJ_EENS1_15EpilogueDefaultEEEEEvvEEEEvNT_6ParamsE,@function
        .size           _ZN7cutlass13device_kernelINS_4gemm6kernel13GemmUniversalIN4cute5tupleIJiiiiEEENS1_10collective13CollectiveMmaINS1_34MainloopSm90TmaGmmaWarpSpecializedILi4ENS5_IJNS4_1CILi1EEESB_SB_EEENS1_35KernelTmaWarpSpecializedCooperativeEEENS5_IJNSA_ILi256EEENSA_ILi128EEENSA_ILi32EEEEEENS_6half_tENS5_IJlSB_lEEESJ_SK_NS4_8TiledMMAINS4_8MMA_AtomIJNS4_4SM904GMMA26MMA_64x128x16_F32F16F16_SSILNSO_5MajorE0ELSQ_0ELNSO_7ScaleInE1ELSR_1EEEEEENS4_6LayoutINS5_IJNSA_ILi2EEESB_SB_EEENS5_IJSB_NSA_ILi0EEESX_EEEEENS5_IJNS4_10UnderscoreES10_S10_EEEEENS4_13SM90_TMA_LOADENS4_14ComposedLayoutINS4_7SwizzleILi2ELi4ELi3EEENS4_18smem_ptr_flag_bitsILi16EEENSU_INS5_IJNSA_ILi8EEESH_EEENS5_IJSH_SB_EEEEEEEvNS4_8identityES13_S1D_vS1E_EENS_8epilogue10collective6detail29Sm90TmaWarpSpecializedAdapterINS1H_15DefaultEpilogueISJ_SK_SK_NS1G_6thread17LinearCombinationISJ_Li1EffLNS1L_9ScaleType4KindE0ELNS_15FloatRoundStyleE2ESJ_EENS1_15EpilogueDefaultEEEEEvvEEEEvNT_6ParamsE,(.L_x_320 - _ZN7cutlass13device_kernelINS_4gemm6kernel13GemmUniversalIN4cute5tupleIJiiiiEEENS1_10collective13CollectiveMmaINS1_34MainloopSm90TmaGmmaWarpSpecializedILi4ENS5_IJNS4_1CILi1EEESB_SB_EEENS1_35KernelTmaWarpSpecializedCooperativeEEENS5_IJNSA_ILi256EEENSA_ILi128EEENSA_ILi32EEEEEENS_6half_tENS5_IJlSB_lEEESJ_SK_NS4_8TiledMMAINS4_8MMA_AtomIJNS4_4SM904GMMA26MMA_64x128x16_F32F16F16_SSILNSO_5MajorE0ELSQ_0ELNSO_7ScaleInE1ELSR_1EEEEEENS4_6LayoutINS5_IJNSA_ILi2EEESB_SB_EEENS5_IJSB_NSA_ILi0EEESX_EEEEENS5_IJNS4_10UnderscoreES10_S10_EEEEENS4_13SM90_TMA_LOADENS4_14ComposedLayoutINS4_7SwizzleILi2ELi4ELi3EEENS4_18smem_ptr_flag_bitsILi16EEENSU_INS5_IJNSA_ILi8EEESH_EEENS5_IJSH_SB_EEEEEEEvNS4_8identityES13_S1D_vS1E_EENS_8epilogue10collective6detail29Sm90TmaWarpSpecializedAdapterINS1H_15DefaultEpilogueISJ_SK_SK_NS1G_6thread17LinearCombinationISJ_Li1EffLNS1L_9ScaleType4KindE0ELNS_15FloatRoundStyleE2ESJ_EENS1_15EpilogueDefaultEEEEEvvEEEEvNT_6ParamsE)
        .other          _ZN7cutlass13device_kernelINS_4gemm6kernel13GemmUniversalIN4cute5tupleIJiiiiEEENS1_10collective13CollectiveMmaINS1_34MainloopSm90TmaGmmaWarpSpecializedILi4ENS5_IJNS4_1CILi1EEESB_SB_EEENS1_35KernelTmaWarpSpecializedCooperativeEEENS5_IJNSA_ILi256EEENSA_ILi128EEENSA_ILi32EEEEEENS_6half_tENS5_IJlSB_lEEESJ_SK_NS4_8TiledMMAINS4_8MMA_AtomIJNS4_4SM904GMMA26MMA_64x128x16_F32F16F16_SSILNSO_5MajorE0ELSQ_0ELNSO_7ScaleInE1ELSR_1EEEEEENS4_6LayoutINS5_IJNSA_ILi2EEESB_SB_EEENS5_IJSB_NSA_ILi0EEESX_EEEEENS5_IJNS4_10UnderscoreES10_S10_EEEEENS4_13SM90_TMA_LOADENS4_14ComposedLayoutINS4_7SwizzleILi2ELi4ELi3EEENS4_18smem_ptr_flag_bitsILi16EEENSU_INS5_IJNSA_ILi8EEESH_EEENS5_IJSH_SB_EEEEEEEvNS4_8identityES13_S1D_vS1E_EENS_8epilogue10collective6detail29Sm90TmaWarpSpecializedAdapterINS1H_15DefaultEpilogueISJ_SK_SK_NS1G_6thread17LinearCombinationISJ_Li1EffLNS1L_9ScaleType4KindE0ELNS_15FloatRoundStyleE2ESJ_EENS1_15EpilogueDefaultEEEEEvvEEEEvNT_6ParamsE,@"STO_CUDA_ENTRY STV_DEFAULT"
_ZN7cutlass13device_kernelINS_4gemm6kernel13GemmUniversalIN4cute5tupleIJiiiiEEENS1_10collective13CollectiveMmaINS1_34MainloopSm90TmaGmmaWarpSpecializedILi4ENS5_IJNS4_1CILi1EEESB_SB_EEENS1_35KernelTmaWarpSpecializedCooperativeEEENS5_IJNSA_ILi256EEENSA_ILi128EEENSA_ILi32EEEEEENS_6half_tENS5_IJlSB_lEEESJ_SK_NS4_8TiledMMAINS4_8MMA_AtomIJNS4_4SM904GMMA26MMA_64x128x16_F32F16F16_SSILNSO_5MajorE0ELSQ_0ELNSO_7ScaleInE1ELSR_1EEEEEENS4_6LayoutINS5_IJNSA_ILi2EEESB_SB_EEENS5_IJSB_NSA_ILi0EEESX_EEEEENS5_IJNS4_10UnderscoreES10_S10_EEEEENS4_13SM90_TMA_LOADENS4_14ComposedLayoutINS4_7SwizzleILi2ELi4ELi3EEENS4_18smem_ptr_flag_bitsILi16EEENSU_INS5_IJNSA_ILi8EEESH_EEENS5_IJSH_SB_EEEEEEEvNS4_8identityES13_S1D_vS1E_EENS_8epilogue10collective6detail29Sm90TmaWarpSpecializedAdapterINS1H_15DefaultEpilogueISJ_SK_SK_NS1G_6thread17LinearCombinationISJ_Li1EffLNS1L_9ScaleType4KindE0ELNS_15FloatRoundStyleE2ESJ_EENS1_15EpilogueDefaultEEEEEvvEEEEvNT_6ParamsE:
[----:B------:R-:W0:Y:S01]  /*0000*/  LDC R1, c[0x0][0x28] ;  /* 0x00000a00ff017b82 */ /* 0x000e220000000800 */
[----:B------:R-:W1:Y:S01]  /*0010*/  S2R R18, SR_TID.X ;  /* 0x0000000000127919 */ /* 0x000e620000002100 */
[----:B------:R-:W-:Y:S01]  /*0020*/  ELECT P0, URZ, PT ;  /* 0x00000000003f782f */ /* 0x000fe20003800000 */
[----:B------:R-:W-:Y:S01]  /*0030*/  BSSY B0, `(.L_x_0) ;  /* 0x000000f000007945 */ /* 0x000fe20003800000 */
[--C-:B-1----:R-:W-:Y:S02]  /*0040*/  SHF.R.U32.HI R0, RZ, 0x5, R18.reuse ;  /* 0x00000005ff007819 */ /* 0x102fe40000011612 */
[----:B------:R-:W-:-:S03]  /*0050*/  SHF.R.U32.HI R22, RZ, 0x7, R18 ;  /* 0x00000007ff167819 */ /* 0x000fc60000011612 */
[----:B------:R-:W1:Y:S04]  /*0060*/  SHFL.IDX PT, R5, R0, RZ, 0x1f ;  /* 0x00001fff00057589 */ /* 0x000e6800000e0000 */
[----:B------:R2:W3:Y:S01]  /*0070*/  SHFL.IDX PT, R8, R22, RZ, 0x1f ;  /* 0x00001fff16087589 */ /* 0x0004e200000e0000 */
[----:B-1----:R-:W-:-:S13]  /*0080*/  ISETP.NE.OR P0, PT, R5, RZ, !P0 ;  /* 0x000000ff0500720c */ /* 0x002fda0004705670 */
[----:B0-23--:R-:W-:Y:S05]  /*0090*/  @P0 BRA `(.L_x_1) ;  /* 0x0000000000200947 */ /* 0x00dfea0003800000 */
[----:B------:R-:W-:Y:S02]  /*00a0*/  ULDC.64 UR4, c[0x0][0x198] ;  /* 0x0000660000047ab9 */ /* 0x000fe40000000a00 */
[----:B------:R-:W-:Y:S02]  /*00b0*/  UIADD3 UR6, UP0, UR4, 0xf0, URZ ;  /* 0x000000f004067890 */ /* 0x000fe4000ff1e03f */
[----:B------:R-:W-:Y:S02]  /*00c0*/  UIADD3 UR4, UP1, UR4, 0x1f0, URZ ;  /* 0x000001f004047890 */ /* 0x000fe4000ff3e03f */
[----:B------:R-:W-:Y:S02]  /*00d0*/  UIADD3.X UR7, URZ, UR5, URZ, UP0, !UPT ;  /* 0x000000053f077290 */ /* 0x000fe400087fe43f */
[----:B------:R-:W-:-:S07]  /*00e0*/  UIADD3.X UR5, URZ, UR5, URZ, UP1, !UPT ;  /* 0x000000053f057290 */ /* 0x000fce0008ffe43f */
[----:B------:R0:W-:Y:S02]  /*00f0*/  UTMACCTL.PF [UR6] ;  /* 0x00000000060079b9 */ /* 0x0001e40008040000 */
[----:B------:R0:W-:Y:S02]  /*0100*/  UTMACCTL.PF [UR4] ;  /* 0x00000000040079b9 */ /* 0x0001e40008040000 */
[----:B0-----:R-:W-:Y:S01]  /*0110*/  NOP ;  /* 0x0000000000007918 */ /* 0x001fe20000000000 */
.L_x_1:
[----:B------:R-:W-:Y:S05]  /*0120*/  BSYNC B0 ;  /* 0x0000000000007941 */ /* 0x000fea0003800000 */
.L_x_0:
[----:B------:R-:W0:Y:S02]  /*0130*/  SHFL.IDX PT, R2, R0, RZ, 0x1f ;  /* 0x00001fff00027589 */ /* 0x000e2400000e0000 */
[----:B0-----:R-:W-:-:S13]  /*0140*/  ISETP.NE.AND P0, PT, R2, RZ, PT ;  /* 0x000000ff0200720c */ /* 0x001fda0003f05270 */
[----:B------:R-:W-:Y:S05]  /*0150*/  @P0 BRA `(.L_x_2) ;  /* 0x0000000000580947 */ /* 0x000fea0003800000 */
[----:B------:R-:W0:Y:S01]  /*0160*/  S2UR UR8, SR_CgaCtaId ;  /* 0x00000000000879c3 */ /* 0x000e220000008800 */
[----:B------:R-:W-:Y:S01]  /*0170*/  UMOV UR4, 0x400 ;  /* 0x0000040000047882 */ /* 0x000fe20000000000 */
[----:B------:R-:W-:Y:S01]  /*0180*/  UMOV UR5, 0x1 ;  /* 0x0000000100057882 */ /* 0x000fe20000000000 */
[----:B------:R-:W-:Y:S01]  /*0190*/  UMOV UR6, 0x100 ;  /* 0x0000010000067882 */ /* 0x000fe20000000000 */
[----:B------:R-:W-:Y:S01]  /*01a0*/  ELECT P0, URZ, PT ;  /* 0x00000000003f782f */ /* 0x000fe20003800000 */
[----:B------:R-:W-:-:S04]  /*01b0*/  UIADD3 UR6, -UR6, 0x100000, URZ ;  /* 0x0010000006067890 */ /* 0x000fc8000fffe13f */
[----:B------:R-:W-:Y:S02]  /*01c0*/  USHF.L.U32 UR7, UR6, 0xb, URZ ;  /* 0x0000000b06077899 */ /* 0x000fe4000800063f */
[----:B------:R-:W-:Y:S02]  /*01d0*/  USHF.L.U32 UR6, UR6, 0x1, URZ ;  /* 0x0000000106067899 */ /* 0x000fe4000800063f */
[----:B0-----:R-:W-:Y:S02]  /*01e0*/  ULEA UR8, UR8, UR4, 0x18 ;  /* 0x0000000408087291 */ /* 0x001fe4000f8ec03f */
[----:B------:R-:W-:-:S04]  /*01f0*/  UIADD3 UR4, -UR5, 0x100000, URZ ;  /* 0x0010000005047890 */ /* 0x000fc8000fffe13f */
[----:B------:R-:W-:Y:S02]  /*0200*/  USHF.L.U32 UR5, UR4, 0xb, URZ ;  /* 0x0000000b04057899 */ /* 0x000fe4000800063f */
[----:B------:R-:W-:Y:S01]  /*0210*/  USHF.L.U32 UR4, UR4, 0x1, URZ ;  /* 0x0000000104047899 */ /* 0x000fe2000800063f */
[----:B------:R-:W0:Y:S11]  /*0220*/  FENCE.VIEW.ASYNC.S ;  /* 0x00000000000073c6 */ /* 0x000e360000000000 */
[----:B0-----:R0:W1:Y:S01]  /*0230*/  SYNCS.EXCH.64 URZ, [UR8], UR4 ;  /* 0x00000004083f75b2 */ /* 0x0010620008000100 */
[----:B------:R0:W2:Y:S01]  /*0240*/  SYNCS.EXCH.64 URZ, [UR8+0x20], UR6 ;  /* 0x00002006083f75b2 */ /* 0x0000a20008000100 */
[----:B------:R0:W3:Y:S01]  /*0250*/  SYNCS.EXCH.64 URZ, [UR8+0x8], UR4 ;  /* 0x00000804083f75b2 */ /* 0x0000e20008000100 */
[----:B------:R0:W4:Y:S01]  /*0260*/  SYNCS.EXCH.64 URZ, [UR8+0x28], UR6 ;  /* 0x00002806083f75b2 */ /* 0x0001220008000100 */
[----:B------:R0:W0:Y:S01]  /*0270*/  SYNCS.EXCH.64 URZ, [UR8+0x10], UR4 ;  /* 0x00001004083f75b2 */ /* 0x0000220008000100 */
[----:B------:R0:W0:Y:S01]  /*0280*/  SYNCS.EXCH.64 URZ, [UR8+0x30], UR6 ;  /* 0x00003006083f75b2 */ /* 0x0000220008000100 */
[----:B------:R0:W0:Y:S01]  /*0290*/  SYNCS.EXCH.64 URZ, [UR8+0x18], UR4 ;  /* 0x00001804083f75b2 */ /* 0x0000220008000100 */
[----:B------:R0:W0:Y:S01]  /*02a0*/  SYNCS.EXCH.64 URZ, [UR8+0x38], UR6 ;  /* 0x00003806083f75b2 */ /* 0x0000220008000100 */
[----:B------:R-:W-:Y:S01]  /*02b0*/  NOP ;  /* 0x0000000000007918 */ /* 0x000fe20000000000 */
.L_x_2:
[----:B------:R-:W5:Y:S01]  /*02c0*/  SHFL.IDX PT, R0, R0, RZ, 0x1f ;  /* 0x00001fff00007589 */ /* 0x000f6200000e0000 */
[----:B------:R-:W1:Y:S01]  /*02d0*/  LDC R2, c[0x0][0x65c] ;  /* 0x00019700ff027b82 */ /* 0x000e620000000800 */
[----:B------:R-:W-:Y:S02]  /*02e0*/  ELECT P0, URZ, PT ;  /* 0x00000000003f782f */ /* 0x000fe40003800000 */
[----:B------:R-:W-:Y:S01]  /*02f0*/  SHF.R.S32.HI R6, RZ, 0x1f, R5 ;  /* 0x0000001fff067819 */ /* 0x000fe20000011405 */
[----:B------:R-:W2:Y:S01]  /*0300*/  S2R R3, SR_CTAID.Y ;  /* 0x0000000000037919 */ /* 0x000ea20000002600 */
[----:B0-----:R-:W-:Y:S01]  /*0310*/  UMOV UR4, 0x20 ;  /* 0x0000002000047882 */ /* 0x001fe20000000000 */
[----:B------:R-:W-:Y:S01]  /*0320*/  ISETP.NE.AND P2, PT, R8, RZ, PT ;  /* 0x000000ff0800720c */ /* 0x000fe20003f45270 */
[----:B------:R-:W-:Y:S01]  /*0330*/  NOP ;  /* 0x0000000000007918 */ /* 0x000fe20000000000 */
[----:B------:R-:W0:Y:S01]  /*0340*/  S2R R4, SR_CTAID.X ;  /* 0x0000000000047919 */ /* 0x000e220000002500 */
[----:B------:R-:W-:Y:S01]  /*0350*/  LEA.HI R6, R6, R5, RZ, 0x2 ;  /* 0x0000000506067211 */ /* 0x000fe200078f10ff */
[----:B------:R-:W-:Y:S01]  /*0360*/  NOP ;  /* 0x0000000000007918 */ /* 0x000fe20000000000 */
[----:B-----5:R-:W-:-:S02]  /*0370*/  ISETP.NE.OR P0, PT, R0, RZ, !P0 ;  /* 0x000000ff0000720c */ /* 0x020fc40004705670 */
[----:B-1----:R-:W-:-:S04]  /*0380*/  ISETP.NE.AND P3, PT, R2, 0x1, PT ;  /* 0x000000010200780c */ /* 0x002fc80003f65270 */
[----:B------:R-:W-:Y:S02]  /*0390*/  P2R R0, PR, RZ, 0x8 ;  /* 0x00000008ff007803 */ /* 0x000fe40000000000 */
[----:B------:R-:W-:-:S05]  /*03a0*/  LOP3.LUT R0, R6, 0xfffffffc, RZ, 0xc0, !PT ;  /* 0xfffffffc06007812 */ /* 0x000fca00078ec0ff */
[----:B------:R-:W-:Y:S01]  /*03b0*/  VOTEU.ALL UP0, P0 ;  /* 0x00000000003f7886 */ /* 0x000fe20000000000 */
[----:B------:R-:W-:Y:S01]  /*03c0*/  IMAD.IADD R0, R5, 0x1, -R0 ;  /* 0x0000000105007824 */ /* 0x000fe200078e0a00 */
[----:B------:R-:W0:Y:S01]  /*03d0*/  @P3 LDC R17, c[0x0][0x10] ;  /* 0x00000400ff113b82 */ /* 0x000e220000000800 */
[----:B------:R-:W-:Y:S01]  /*03e0*/  VOTEU.ALL UP1, P0 ;  /* 0x00000000003f7886 */ /* 0x000fe20000020000 */
[----:B--2---:R-:W-:Y:S01]  /*03f0*/  @P3 IMAD.MOV.U32 R6, RZ, RZ, R3 ;  /* 0x000000ffff063224 */ /* 0x004fe200078e0003 */
[----:B------:R-:W-:Y:S01]  /*0400*/  @!UP0 UMOV UR6, 0x400 ;  /* 0x0000040000068882 */ /* 0x000fe20000000000 */
[----:B------:R-:W-:-:S04]  /*0410*/  @!UP0 UIADD3 UR4, -UR4, 0x100000, URZ ;  /* 0x0010000004048890 */ /* 0x000fc8000fffe13f */
[----:B------:R-:W-:Y:S02]  /*0420*/  @!UP0 USHF.L.U32 UR5, UR4, 0xb, URZ ;  /* 0x0000000b04058899 */ /* 0x000fe4000800063f */
[----:B------:R-:W-:Y:S01]  /*0430*/  @!UP0 USHF.L.U32 UR4, UR4, 0x1, URZ ;  /* 0x0000000104048899 */ /* 0x000fe2000800063f */
[----:B------:R-:W-:Y:S02]  /*0440*/  @P3 IMAD.MOV.U32 R7, RZ, RZ, RZ ;  /* 0x000000ffff073224 */ /* 0x000fe400078e00ff */
[----:B------:R-:W-:Y:S01]  /*0450*/  IMAD.MOV.U32 R5, RZ, RZ, RZ ;  /* 0x000000ffff057224 */ /* 0x000fe200078e00ff */
[----:B------:R-:W1:Y:S01]  /*0460*/  @!UP0 S2UR UR7, SR_CgaCtaId ;  /* 0x00000000000789c3 */ /* 0x000e620000008800 */
[----:B------:R-:W-:-:S07]  /*0470*/  @P3 IMAD.MOV.U32 R11, RZ, RZ, RZ ;  /* 0x000000ffff0b3224 */ /* 0x000fce00078e00ff */
[----:B------:R-:W2:Y:S01]  /*0480*/  @!P3 LDC R9, c[0x0][0xc] ;  /* 0x00000300ff09bb82 */ /* 0x000ea20000000800 */
[----:B0-----:R-:W-:-:S04]  /*0490*/  @P3 IMAD.WIDE.U32 R16, R4, R17, R6 ;  /* 0x0000001104103225 */ /* 0x001fc800078e0006 */
[----:B------:R-:W-:Y:S01]  /*04a0*/  @P3 IMAD.IADD R17, R17, 0x1, R11 ;  /* 0x0000000111113824 */ /* 0x000fe200078e020b */
[----:B-1----:R-:W-:Y:S01]  /*04b0*/  @!UP0 ULEA UR6, UR7, UR6, 0x18 ;  /* 0x0000000607068291 */ /* 0x002fe2000f8ec03f */
[----:B------:R-:W-:Y:S01]  /*04c0*/  VOTEU.ALL UP0, P0 ;  /* 0x00000000003f7886 */ /* 0x000fe20000000000 */
[----:B------:R-:W-:-:S04]  /*04d0*/  ISETP.NE.AND P0, PT, R0, 0x3, PT ;  /* 0x000000030000780c */ /* 0x000fc80003f05270 */
[----:B------:R-:W-:Y:S01]  /*04e0*/  ISETP.EQ.OR P0, PT, R0, RZ, !P0 ;  /* 0x000000ff0000720c */ /* 0x000fe20004702670 */
[----:B--2---:R-:W-:-:S03]  /*04f0*/  @!P3 IMAD.WIDE.U32 R6, R9, R3, R4 ;  /* 0x000000030906b225 */ /* 0x004fc600078e0004 */
[C---:B------:R-:W-:Y:S01]  /*0500*/  ISETP.EQ.AND P0, PT, R8.reuse, RZ, P0 ;  /* 0x000000ff0800720c */ /* 0x040fe20000702270 */
[----:B------:R-:W-:Y:S01]  /*0510*/  VIADD R8, R8, 0xffffffff ;  /* 0xffffffff08087836 */ /* 0x000fe20000000000 */
[----:B------:R-:W0:Y:S02]  /*0520*/  FENCE.VIEW.ASYNC.S ;  /* 0x00000000000073c6 */ /* 0x000e240000000000 */
[----:B0-----:R0:W3:Y:S01]  /*0530*/  @!UP0 SYNCS.EXCH.64 URZ, [UR6+0x50], UR4 ;  /* 0x00005004063f85b2 */ /* 0x0010e20008000100 */
[----:B------:R-:W-:Y:S01]  /*0540*/  @!P3 MOV R16, R6 ;  /* 0x000000060010b202 */ /* 0x000fe20000000f00 */
[----:B------:R-:W-:Y:S01]  /*0550*/  @!P3 IMAD.MOV.U32 R17, RZ, RZ, R7 ;  /* 0x000000ffff11b224 */ /* 0x000fe200078e0007 */
[----:B------:R-:W-:Y:S02]  /*0560*/  SEL R19, RZ, 0x1, !P0 ;  /* 0x00000001ff137807 */ /* 0x000fe40004000000 */
[----:B------:R-:W-:-:S04]  /*0570*/  ISETP.GE.U32.AND P1, PT, R8, 0x2, PT ;  /* 0x000000020800780c */ /* 0x000fc80003f26070 */
[----:B------:R-:W-:Y:S01]  /*0580*/  SEL R19, R19, 0x2, P1 ;  /* 0x0000000213137807 */ /* 0x000fe20000800000 */
[----:B------:R0:W3:Y:S01]  /*0590*/  @!UP1 SYNCS.EXCH.64 URZ, [UR6+0x58], UR4 ;  /* 0x00005804063f95b2 */ /* 0x0000e20008000100 */
[----:B------:R-:W-:Y:S01]  /*05a0*/  NOP ;  /* 0x0000000000007918 */ /* 0x000fe20000000000 */
[----:B---34-:R-:W-:Y:S06]  /*05b0*/  BAR.SYNC.DEFER_BLOCKING 0x0 ;  /* 0x0000000000007b1d */ /* 0x018fec0000010000 */
[----:B------:R-:W-:Y:S05]  /*05c0*/  @!P2 BRA `(.L_x_3) ;  /* 0x000000a000c0a947 */ /* 0x000fea0003800000 */
[----:B------:R-:W-:-:S13]  /*05d0*/  ISETP.GT.U32.AND P0, PT, R8, 0x1, PT ;  /* 0x000000010800780c */ /* 0x000fda0003f04070 */
[----:B0-----:R-:W-:Y:S05]  /*05e0*/  @P0 EXIT ;  /* 0x000000000000094d */ /* 0x001fea0003800000 */
[----:B------:R-:W-:Y:S01]  /*05f0*/  ULDC.64 UR4, c[0x0][0x650] ;  /* 0x0001940000047ab9 */ /* 0x000fe20000000a00 */
[----:B------:R-:W-:Y:S01]  /*0600*/  PRMT R0, RZ, 0x7610, R0 ;  /* 0x00007610ff007816 */ /* 0x000fe20000000000 */
[----:B------:R-:W-:Y:S01]  /*0610*/  IMAD.MOV.U32 R152, RZ, RZ, -0x1 ;  /* 0xffffffffff987424 */ /* 0x000fe200078e00ff */
[----:B------:R-:W-:Y:S01]  /*0620*/  ISETP.GE.U32.AND P0, PT, R16, UR4, PT ;  /* 0x0000000410007c0c */ /* 0x000fe2000bf06070 */
[----:B------:R-:W-:Y:S02]  /*0630*/  IMAD.MOV.U32 R153, RZ, RZ, -0x1 ;  /* 0xffffffffff997424 */ /* 0x000fe400078e00ff */
[----:B------:R-:W-:Y:S01]  /*0640*/  IMAD.MOV.U32 R23, RZ, RZ, -0x1 ;  /* 0xffffffffff177424 */ /* 0x000fe200078e00ff */
[----:B------:R-:W-:-:S13]  /*0650*/  ISETP.GE.U32.AND.EX P0, PT, R17, UR5, PT, P0 ;  /* 0x0000000511007c0c */ /* 0x000fda000bf06100 */
[----:B------:R-:W-:Y:S05]  /*0660*/  @P0 BRA `(.L_x_4) ;  /* 0x0000000400540947 */ /* 0x000fea0003800000 */
[----:B------:R-:W0:Y:S01]  /*0670*/  LDC.64 R14, c[0x0][0x628] ;  /* 0x00018a00ff0e7b82 */ /* 0x000e220000000a00 */
[----:B------:R-:W-:Y:S02]  /*0680*/  IMAD.MOV.U32 R6, RZ, RZ, R16 ;  /* 0x000000ffff067224 */ /* 0x000fe400078e0010 */
[----:B------:R-:W-:-:S05]  /*0690*/  IMAD.MOV.U32 R7, RZ, RZ, R17 ;  /* 0x000000ffff077224 */ /* 0x000fca00078e0011 */
[----:B------:R-:W1:Y:S08]  /*06a0*/  LDC R0, c[0x0][0x630] ;  /* 0x00018c00ff007b82 */ /* 0x000e700000000800 */
[----:B------:R-:W2:Y:S01]  /*06b0*/  LDC.64 R20, c[0x0][0x620] ;  /* 0x00018800ff147b82 */ /* 0x000ea20000000a00 */
[----:B0-----:R-:W-:-:S04]  /*06c0*/  ISETP.NE.U32.AND P0, PT, R14, RZ, PT ;  /* 0x000000ff0e00720c */ /* 0x001fc80003f05070 */
[----:B------:R-:W-:-:S13]  /*06d0*/  ISETP.NE.AND.EX P0, PT, R15, RZ, PT, P0 ;  /* 0x000000ff0f00720c */ /* 0x000fda0003f05300 */
[----:B-12---:R-:W-:Y:S05]  /*06e0*/  @!P0 BRA `(.L_x_5) ;  /* 0x0000000000288947 */ /* 0x006fea0003800000 */
[----:B------:R-:W0:Y:S02]  /*06f0*/  LDC R11, c[0x0][0x634] ;  /* 0x00018d00ff0b7b82 */ /* 0x000e240000000800 */
[----:B0-----:R-:W-:-:S05]  /*0700*/  IADD3 R11, P0, R16, R11, RZ ;  /* 0x0000000b100b7210 */ /* 0x001fca0007f1e0ff */
[----:B------:R-:W-:-:S04]  /*0710*/  IMAD.X R13, RZ, RZ, R17, P0 ;  /* 0x000000ffff0d7224 */ /* 0x000fc800000e0611 */
[----:B------:R-:W-:-:S04]  /*0720*/  IMAD.WIDE.U32 R6, R13, R14, RZ ;  /* 0x0000000e0d067225 */ /* 0x000fc800078e00ff */
[----:B------:R-:W-:-:S04]  /*0730*/  IMAD.WIDE.U32 R8, P0, R11, R15, R6 ;  /* 0x0000000f0b087225 */ /* 0x000fc80007800006 */
[----:B------:R-:W-:Y:S01]  /*0740*/  IMAD.WIDE.U32 R6, R11, R14, RZ ;  /* 0x0000000e0b067225 */ /* 0x000fe200078e00ff */
[----:B------:R-:W-:-:S03]  /*0750*/  IADD3.X R11, RZ, RZ, RZ, P0, !PT ;  /* 0x000000ffff0b7210 */ /* 0x000fc600007fe4ff */
[----:B------:R-:W-:Y:S01]  /*0760*/  IMAD.MOV.U32 R10, RZ, RZ, R9 ;  /* 0x000000ffff0a7224 */ /* 0x000fe200078e0009 */
[----:B------:R-:W-:-:S05]  /*0770*/  IADD3 RZ, P0, R7, R8, RZ ;  /* 0x0000000807ff7210 */ /* 0x000fca0007f1e0ff */
[----:B------:R-:W-:-:S08]  /*0780*/  IMAD.WIDE.U32.X R6, R13, R15, R10, P0 ;  /* 0x0000000f0d067225 */ /* 0x000fd000000e040a */
.L_x_5:
[-CC-:B------:R-:W-:Y:S01]  /*0790*/  SHF.R.U64 R23, R6, R0.reuse, R7.reuse ;  /* 0x0000000006177219 */ /* 0x180fe20000001207 */
[----:B------:R-:W0:Y:S01]  /*07a0*/  LDC R10, c[0x0][0x618] ;  /* 0x00018600ff0a7b82 */ /* 0x000e220000000800 */
[----:B------:R-:W-:Y:S01]  /*07b0*/  SHF.R.U32.HI R5, RZ, R0, R7 ;  /* 0x00000000ff057219 */ /* 0x000fe20000011607 */
[----:B------:R-:W-:Y:S01]  /*07c0*/  ULDC UR4, c[0x0][0x150] ;  /* 0x0000540000047ab9 */ /* 0x000fe20000000800 */
[----:B------:R-:W-:Y:S02]  /*07d0*/  IADD3 R9, P0, RZ, -R23, RZ ;  /* 0x80000017ff097210 */ /* 0x000fe40007f1e0ff */
[----:B------:R-:W-:-:S03]  /*07e0*/  I2FP.F32.U32 R0, R4 ;  /* 0x0000000400007245 */ /* 0x000fc60000201000 */
[----:B------:R-:W1:Y:S01]  /*07f0*/  LDC.64 R28, c[0x0][0x640] ;  /* 0x00019000ff1c7b82 */ /* 0x000e620000000a00 */
[----:B------:R-:W-:Y:S02]  /*0800*/  IMAD.X R11, RZ, RZ, ~R5, P0 ;  /* 0x000000ffff0b7224 */ /* 0x000fe400000e0e05 */
[----:B------:R-:W-:Y:S01]  /*0810*/  FMUL R0, R0, UR4 ;  /* 0x0000000400007c20 */ /* 0x000fe20008400000 */
[----:B------:R-:W-:Y:S01]  /*0820*/  IMAD.WIDE.U32 R6, R9, R20, R16 ;  /* 0x0000001409067225 */ /* 0x000fe200078e0010 */
[----:B------:R-:W-:-:S03]  /*0830*/  ULDC UR4, c[0x0][0x154] ;  /* 0x0000550000047ab9 */ /* 0x000fc60000000800 */
[----:B------:R-:W-:Y:S01]  /*0840*/  IMAD R8, R11, R20, RZ ;  /* 0x000000140b087224 */ /* 0x000fe200078e02ff */
[----:B------:R-:W2:Y:S01]  /*0850*/  LDC R5, c[0x0][0x144] ;  /* 0x00005100ff057b82 */ /* 0x000ea20000000800 */
[----:B------:R-:W3:Y:S02]  /*0860*/  F2I.U32.TRUNC.NTZ R0, R0 ;  /* 0x0000000000007305 */ /* 0x000ee4000020f000 */
[----:B------:R-:W-:-:S04]  /*0870*/  IMAD R9, R9, R21, R8 ;  /* 0x0000001509097224 */ /* 0x000fc800078e0208 */
[----:B------:R-:W-:Y:S01]  /*0880*/  IMAD.IADD R7, R7, 0x1, R9 ;  /* 0x0000000107077824 */ /* 0x000fe200078e0209 */
[----:B------:R-:W4:Y:S01]  /*0890*/  LDC R12, c[0x0][0x608] ;  /* 0x00018200ff0c7b82 */ /* 0x000f220000000800 */
[----:B------:R-:W-:-:S03]  /*08a0*/  IMAD.MOV.U32 R9, RZ, RZ, -0x1 ;  /* 0xffffffffff097424 */ /* 0x000fc600078e00ff */
[-CC-:B0-----:R-:W-:Y:S02]  /*08b0*/  SHF.R.U64 R20, R6, R10.reuse, R7.reuse ;  /* 0x0000000a06147219 */ /* 0x181fe40000001207 */
[----:B------:R-:W-:Y:S02]  /*08c0*/  I2FP.F32.U32 R6, R3 ;  /* 0x0000000300067245 */ /* 0x000fe40000201000 */
[----:B------:R-:W0:Y:S01]  /*08d0*/  LDC R26, c[0x0][0x658] ;  /* 0x00019600ff1a7b82 */ /* 0x000e220000000800 */
[----:B-1----:R-:W-:Y:S01]  /*08e0*/  ISETP.NE.U32.AND P0, PT, R28, RZ, PT ;  /* 0x000000ff1c00720c */ /* 0x002fe20003f05070 */
[----:B---3--:R-:W-:Y:S01]  /*08f0*/  IMAD.MOV R8, RZ, RZ, -R0 ;  /* 0x000000ffff087224 */ /* 0x008fe200078e0a00 */
[----:B------:R-:W-:Y:S01]  /*0900*/  SHF.R.U32.HI R7, RZ, R10, R7 ;  /* 0x0000000aff077219 */ /* 0x000fe20000011607 */
[----:B------:R-:W-:Y:S01]  /*0910*/  FMUL R6, R6, UR4 ;  /* 0x0000000406067c20 */ /* 0x000fe20008400000 */
[----:B------:R-:W-:-:S03]  /*0920*/  ISETP.NE.AND.EX P0, PT, R29, RZ, PT, P0 ;  /* 0x000000ff1d00720c */ /* 0x000fc60003f05300 */
[----:B------:R-:W1:Y:S01]  /*0930*/  LDC R14, c[0x0][0x148] ;  /* 0x00005200ff0e7b82 */ /* 0x000e620000000800 */
[----:B--2---:R-:W-:-:S07]  /*0940*/  IMAD R0, R5, R8, R4 ;  /* 0x0000000805007224 */ /* 0x004fce00078e0204 */
[----:B------:R-:W2:Y:S01]  /*0950*/  LDC R24, c[0x0][0x600] ;  /* 0x00018000ff187b82 */ /* 0x000ea20000000800 */
[-CC-:B----4-:R-:W-:Y:S02]  /*0960*/  SHF.R.U64 R30, R20, R12.reuse, R7.reuse ;  /* 0x0000000c141e7219 */ /* 0x190fe40000001207 */
[----:B------:R-:W-:Y:S01]  /*0970*/  SHF.R.U32.HI R5, RZ, R12, R7 ;  /* 0x0000000cff057219 */ /* 0x000fe20000011607 */
[----:B------:R-:W-:Y:S01]  /*0980*/  IMAD.MOV.U32 R7, RZ, RZ, 0x1 ;  /* 0x00000001ff077424 */ /* 0x000fe200078e00ff */
[----:B------:R3:W4:Y:S03]  /*0990*/  F2I.U32.TRUNC.NTZ R12, R6 ;  /* 0x00000006000c7305 */ /* 0x000726000020f000 */
[----:B------:R-:W1:Y:S01]  /*09a0*/  LDC R15, c[0x0][0x648] ;  /* 0x00019200ff0f7b82 */ /* 0x000e620000000800 */
[-C--:B0-----:R-:W-:Y:S02]  /*09b0*/  SHF.L.U32 R4, R9, R26.reuse, RZ ;  /* 0x0000001a09047219 */ /* 0x081fe400000006ff */
[----:B------:R-:W-:-:S02]  /*09c0*/  SHF.R.U64 R32, R30, R26, R5 ;  /* 0x0000001a1e207219 */ /* 0x000fc40000001205 */
[----:B------:R-:W-:Y:S02]  /*09d0*/  LOP3.LUT R11, RZ, R4, RZ, 0x33, !PT ;  /* 0x00000004ff0b7212 */ /* 0x000fe400078e33ff */
[-C--:B------:R-:W-:Y:S01]  /*09e0*/  SHF.R.U32.HI R5, RZ, R26.reuse, R5 ;  /* 0x0000001aff057219 */ /* 0x080fe20000011605 */
[----:B------:R-:W0:Y:S01]  /*09f0*/  LDC R21, c[0x0][0x638] ;  /* 0x00018e00ff157b82 */ /* 0x000e220000000800 */
[----:B------:R-:W-:Y:S01]  /*0a00*/  SHF.L.U32 R10, R7, R26, RZ ;  /* 0x0000001a070a7219 */ /* 0x000fe200000006ff */
[----:B------:R-:W-:-:S06]  /*0a10*/  IMAD.MOV.U32 R4, RZ, RZ, R32 ;  /* 0x000000ffff047224 */ /* 0x000fcc00078e0020 */
[----:B------:R-:W0:Y:S01]  /*0a20*/  LDC R152, c[0x0][0x610] ;  /* 0x00018400ff987b82 */ /* 0x000e220000000800 */
[----:B---34-:R-:W-:Y:S05]  /*0a30*/  @!P0 BRA `(.L_x_6) ;  /* 0x0000000000288947 */ /* 0x018fea0003800000 */
[----:B------:R-:W3:Y:S02]  /*0a40*/  LDC R9, c[0x0][0x64c] ;  /* 0x00019300ff097b82 */ /* 0x000ee40000000800 */
[----:B---3--:R-:W-:-:S04]  /*0a50*/  IADD3 R9, P0, R32, R9, RZ ;  /* 0x0000000920097210 */ /* 0x008fc80007f1e0ff */
[----:B------:R-:W-:-:S05]  /*0a60*/  IADD3.X R13, RZ, R5, RZ, P0, !PT ;  /* 0x00000005ff0d7210 */ /* 0x000fca00007fe4ff */
[----:B------:R-:W-:-:S04]  /*0a70*/  IMAD.WIDE.U32 R4, R13, R28, RZ ;  /* 0x0000001c0d047225 */ /* 0x000fc800078e00ff */
[----:B------:R-:W-:-:S04]  /*0a80*/  IMAD.WIDE.U32 R6, P0, R9, R29, R4 ;  /* 0x0000001d09067225 */ /* 0x000fc80007800004 */
[----:B------:R-:W-:-:S04]  /*0a90*/  IMAD.WIDE.U32 R4, R9, R28, RZ ;  /* 0x0000001c09047225 */ /* 0x000fc800078e00ff */
[----:B------:R-:W-:Y:S01]  /*0aa0*/  IMAD.X R9, RZ, RZ, RZ, P0 ;  /* 0x000000ffff097224 */ /* 0x000fe200000e06ff */
[----:B------:R-:W-:Y:S01]  /*0ab0*/  IADD3 RZ, P0, R5, R6, RZ ;  /* 0x0000000605ff7210 */ /* 0x000fe20007f1e0ff */
[----:B------:R-:W-:-:S04]  /*0ac0*/  IMAD.MOV.U32 R8, RZ, RZ, R7 ;  /* 0x000000ffff087224 */ /* 0x000fc800078e0007 */
[----:B------:R-:W-:-:S08]  /*0ad0*/  IMAD.WIDE.U32.X R4, R13, R29, R8, P0 ;  /* 0x0000001d0d047225 */ /* 0x000fd000000e0408 */
.L_x_6:
[----:B-1----:R-:W-:Y:S01]  /*0ae0*/  SHF.R.U64 R4, R4, R15, R5 ;  /* 0x0000000f04047219 */ /* 0x002fe20000001205 */
[----:B--2---:R-:W-:Y:S01]  /*0af0*/  VIADD R5, R24, 0xffffffff ;  /* 0xffffffff18057836 */ /* 0x004fe20000000000 */
[----:B------:R-:W-:Y:S01]  /*0b00*/  LOP3.LUT R11, R30, R11, RZ, 0xc0, !PT ;  /* 0x0000000b1e0b7212 */ /* 0x000fe200078ec0ff */
[----:B------:R-:W-:Y:S02]  /*0b10*/  IMAD.MOV R12, RZ, RZ, -R12 ;  /* 0x000000ffff0c7224 */ /* 0x000fe400078e0a0c */
[----:B------:R-:W-:Y:S01]  /*0b20*/  IMAD.MOV R6, RZ, RZ, -R4 ;  /* 0x000000ffff067224 */ /* 0x000fe200078e0a04 */
[----:B------:R-:W-:Y:S01]  /*0b30*/  LOP3.LUT R5, R20, R5, RZ, 0xc0, !PT ;  /* 0x0000000514057212 */ /* 0x000fe200078ec0ff */
[----:B------:R-:W-:Y:S02]  /*0b40*/  @P3 IMAD R0, R14, R12, R3 ;  /* 0x0000000c0e003224 */ /* 0x000fe400078e0203 */
[----:B------:R-:W-:Y:S02]  /*0b50*/  IMAD R11, R10, R4, R11 ;  /* 0x000000040a0b7224 */ /* 0x000fe400078e020b */
[----:B0-----:R-:W-:-:S02]  /*0b60*/  IMAD R3, R6, R21, R32 ;  /* 0x0000001506037224 */ /* 0x001fc400078e0220 */
[----:B------:R-:W-:Y:S02]  /*0b70*/  IMAD R152, R11, R152, R0 ;  /* 0x000000980b987224 */ /* 0x000fe400078e0200 */
[----:B------:R-:W-:Y:S02]  /*0b80*/  IMAD R3, R3, R24, R5 ;  /* 0x0000001803037224 */ /* 0x000fe400078e0205 */
[----:B------:R-:W-:-:S03]  /*0b90*/  IMAD.MOV.U32 R0, RZ, RZ, 0x1 ;  /* 0x00000001ff007424 */ /* 0x000fc600078e00ff */
[----:B------:R-:W-:Y:S02]  /*0ba0*/  SEL R153, R3, R152, !P3 ;  /* 0x0000009803997207 */ /* 0x000fe40005800000 */
[----:B------:R-:W-:-:S07]  /*0bb0*/  SEL R152, R152, R3, !P3 ;  /* 0x0000000398987207 */ /* 0x000fce0005800000 */
.L_x_4:
[----:B------:R-:W-:-:S08]  /*0bc0*/  NOP ;  /* 0x0000000000007918 */ /* 0x000fd00000000000 */
[----:B------:R-:W0:Y:S02]  /*0bd0*/  USETMAXREG.TRY_ALLOC.CTAPOOL UP0, 0xe8 ;  /* 0x000000e8000079c8 */ /* 0x000e240008000600 */
[----:B0-----:R-:W-:-:S13]  /*0be0*/  PLOP3.LUT P0, PT, PT, PT, UP0, 0x80, 0x0 ;  /* 0x000000000000781c */ /* 0x001fda0003f0f008 */
[----:B------:R-:W-:Y:S05]  /*0bf0*/  @!P0 BRA `(.L_x_4) ;  /* 0xfffffffc00f08947 */ /* 0x000fea000383ffff */
[----:B------:R-:W-:Y:S01]  /*0c00*/  ULDC.64 UR4, c[0x0][0x598] ;  /* 0x0001660000047ab9 */ /* 0x000fe20000000a00 */
[----:B------:R-:W-:Y:S01]  /*0c10*/  ULDC.64 UR36, c[0x0][0x208] ;  /* 0x0000820000247ab9 */ /* 0x000fe20000000a00 */
[----:B------:R-:W-:-:S04]  /*0c20*/  ISETP.NE.U32.AND P0, PT, RZ, UR4, PT ;  /* 0x00000004ff007c0c */ /* 0x000fc8000bf05070 */
[----:B------:R-:W-:-:S13]  /*0c30*/  ISETP.NE.AND.EX P0, PT, RZ, UR5, PT, P0 ;  /* 0x00000005ff007c0c */ /* 0x000fda000bf05300 */
[----:B------:R-:W-:Y:S05]  /*0c40*/  @!P0 BRA `(.L_x_7) ;  /* 0x00000000001c8947 */ /* 0x000fea0003800000 */
[----:B------:R-:W0:Y:S02]  /*0c50*/  LDC.64 R4, c[0x0][0x598] ;  /* 0x00016600ff047b82 */ /* 0x000e240000000a00 */
[----:B0-----:R-:W2:Y:S02]  /*0c60*/  LDG.E.64 R4, desc[UR36][R4.64] ;  /* 0x0000002404047981 */ /* 0x001ea4000c1e1b00 */
[----:B--2---:R-:W-:-:S04]  /*0c70*/  ISETP.NE.U32.AND P0, PT, R4, RZ, PT ;  /* 0x000000ff0400720c */ /* 0x004fc80003f05070 */
[----:B------:R-:W-:-:S13]  /*0c80*/  ISETP.NE.AND.EX P0, PT, R5, RZ, PT, P0 ;  /* 0x000000ff0500720c */ /* 0x000fda0003f05300 */
[----:B------:R-:W-:Y:S05]  /*0c90*/  @!P0 BRA `(.L_x_7) ;  /* 0x0000000000088947 */ /* 0x000fea0003800000 */
[----:B------:R0:W5:Y:S01]  /*0ca0*/  LD.E R154, desc[UR36][R4.64] ;  /* 0x00000024049a7980 */ /* 0x000162000c101900 */
[----:B------:R-:W-:Y:S05]  /*0cb0*/  BRA `(.L_x_8) ;  /* 0x0000000000247947 */ /* 0x000fea0003800000 */
.L_x_7:
[----:B------:R-:W-:Y:S02]  /*0cc0*/  ULDC.64 UR4, c[0x0][0x588] ;  /* 0x0001620000047ab9 */ /* 0x000fe40000000a00 */
[----:B------:R-:W-:-:S04]  /*0cd0*/  ISETP.NE.U32.AND P0, PT, RZ, UR4, PT ;  /* 0x00000004ff007c0c */ /* 0x000fc8000bf05070 */
[----:B------:R-:W-:-:S13]  /*0ce0*/  ISETP.NE.AND.EX P0, PT, RZ, UR5, PT, P0 ;  /* 0x00000005ff007c0c */ /* 0x000fda000bf05300 */
[----:B------:R-:W-:Y:S05]  /*0cf0*/  @!P0 BRA `(.L_x_9) ;  /* 0x00000000000c8947 */ /* 0x000fea0003800000 */
[----:B------:R-:W0:Y:S02]  /*0d00*/  LDC.64 R154, c[0x0][0x588] ;  /* 0x00016200ff9a7b82 */ /* 0x000e240000000a00 */
[----:B0-----:R1:W5:Y:S01]  /*0d10*/  LDG.E R154, desc[UR36][R154.64] ;  /* 0x000000249a9a7981 */ /* 0x001362000c1e1900 */
[----:B------:R-:W-:Y:S05]  /*0d20*/  BRA `(.L_x_8) ;  /* 0x0000000000087947 */ /* 0x000fea0003800000 */
.L_x_9:
[----:B------:R-:W-:Y:S02]  /*0d30*/  ULDC UR4, c[0x0][0x580] ;  /* 0x0001600000047ab9 */ /* 0x000fe40000000800 */
[----:B------:R-:W-:-:S07]  /*0d40*/  IMAD.U32 R154, RZ, RZ, UR4 ;  /* 0x00000004ff9a7e24 */ /* 0x000fce000f8e00ff */
.L_x_8:
[----:B------:R-:W-:Y:S02]  /*0d50*/  ULDC.64 UR4, c[0x0][0x5a0] ;  /* 0x0001680000047ab9 */ /* 0x000fe40000000a00 */
[----:B------:R-:W-:-:S04]  /*0d60*/  ISETP.NE.U32.AND P0, PT, RZ, UR4, PT ;  /* 0x00000004ff007c0c */ /* 0x000fc8000bf05070 */
[----:B------:R-:W-:-:S13]  /*0d70*/  ISETP.NE.AND.EX P0, PT, RZ, UR5, PT, P0 ;  /* 0x00000005ff007c0c */ /* 0x000fda000bf05300 */
[----:B------:R-:W-:Y:S05]  /*0d80*/  @!P0 BRA `(.L_x_10) ;  /* 0x00000000001c8947 */ /* 0x000fea0003800000 */
[----:B0-----:R-:W0:Y:S02]  /*0d90*/  LDC.64 R4, c[0x0][0x5a0] ;  /* 0x00016800ff047b82 */ /* 0x001e240000000a00 */
[----:B0-----:R-:W2:Y:S02]  /*0da0*/  LDG.E.64 R4, desc[UR36][R4.64] ;  /* 0x0000002404047981 */ /* 0x001ea4000c1e1b00 */
[----:B--2---:R-:W-:-:S04]  /*0db0*/  ISETP.NE.U32.AND P0, PT, R4, RZ, PT ;  /* 0x000000ff0400720c */ /* 0x004fc80003f05070 */
[----:B------:R-:W-:-:S13]  /*0dc0*/  ISETP.NE.AND.EX P0, PT, R5, RZ, PT, P0 ;  /* 0x000000ff0500720c */ /* 0x000fda0003f05300 */
[----:B------:R-:W-:Y:S05]  /*0dd0*/  @!P0 BRA `(.L_x_10) ;  /* 0x0000000000088947 */ /* 0x000fea0003800000 */
[----:B-1----:R0:W5:Y:S01]  /*0de0*/  LD.E R155, desc[UR36][R4.64] ;  /* 0x00000024049b7980 */ /* 0x002162000c101900 */
[----:B------:R-:W-:Y:S05]  /*0df0*/  BRA `(.L_x_11) ;  /* 0x0000000000247947 */ /* 0x000fea0003800000 */
.L_x_10:
[----:B------:R-:W-:Y:S02]  /*0e00*/  ULDC.64 UR4, c[0x0][0x590] ;  /* 0x0001640000047ab9 */ /* 0x000fe40000000a00 */
[----:B------:R-:W-:-:S04]  /*0e10*/  ISETP.NE.U32.AND P0, PT, RZ, UR4, PT ;  /* 0x00000004ff007c0c */ /* 0x000fc8000bf05070 */
[----:B------:R-:W-:-:S13]  /*0e20*/  ISETP.NE.AND.EX P0, PT, RZ, UR5, PT, P0 ;  /* 0x00000005ff007c0c */ /* 0x000fda000bf05300 */
[----:B------:R-:W-:Y:S05]  /*0e30*/  @!P0 BRA `(.L_x_12) ;  /* 0x00000000000c8947 */ /* 0x000fea0003800000 */
[----:B0-----:R-:W1:Y:S02]  /*0e40*/  LDC.64 R4, c[0x0][0x590] ;  /* 0x00016400ff047b82 */ /* 0x001e640000000a00 */
[----:B-1----:R1:W5:Y:S01]  /*0e50*/  LDG.E R155, desc[UR36][R4.64] ;  /* 0x00000024049b7981 */ /* 0x002362000c1e1900 */
[----:B------:R-:W-:Y:S05]  /*0e60*/  BRA `(.L_x_11) ;  /* 0x0000000000087947 */ /* 0x000fea0003800000 */
.L_x_12:
[----:B------:R-:W-:Y:S02]  /*0e70*/  ULDC UR4, c[0x0][0x584] ;  /* 0x0001610000047ab9 */ /* 0x000fe40000000800 */
[----:B-1----:R-:W-:-:S07]  /*0e80*/  MOV R155, UR4 ;  /* 0x00000004009b7c02 */ /* 0x002fce0008000f00 */
.L_x_11:
[----:B------:R-:W-:-:S13]  /*0e90*/  LOP3.LUT P0, RZ, R0, 0xff, RZ, 0xc0, !PT ;  /* 0x000000ff00ff7812 */ /* 0x000fda000780c0ff */
[----:B------:R-:W-:Y:S05]  /*0ea0*/  @!P0 EXIT ;  /* 0x000000000000894d */ /* 0x000fea0003800000 */
[----:B------:R-:W-:Y:S01]  /*0eb0*/  ULDC UR4, c[0x0][0x28c] ;  /* 0x0000a30000047ab9 */ /* 0x000fe20000000800 */
[----:B------:R-:W-:Y:S01]  /*0ec0*/  LOP3.LUT R164, R19, 0x1, RZ, 0xfc, !PT ;  /* 0x0000000113a47812 */ /* 0x000fe200078efcff */
[----:B------:R-:W-:Y:S01]  /*0ed0*/  UIADD3 UR4, UR4, 0x1f, URZ ;  /* 0x0000001f04047890 */ /* 0x000fe2000fffe03f */
[----:B------:R-:W-:Y:S01]  /*0ee0*/  UMOV UR38, URZ ;  /* 0x0000003f00267c82 */ /* 0x000fe20008000000 */
[----:B------:R-:W-:Y:S02]  /*0ef0*/  UMOV UR39, URZ ;  /* 0x0000003f00277c82 */ /* 0x000fe40008000000 */
[----:B------:R-:W-:-:S04]  /*0f00*/  USHF.R.S32.HI UR5, URZ, 0x1f, UR4 ;  /* 0x0000001f3f057899 */ /* 0x000fc80008011404 */
[----:B------:R-:W-:-:S04]  /*0f10*/  ULEA.HI UR5, UR5, UR4, URZ, 0x5 ;  /* 0x0000000405057291 */ /* 0x000fc8000f8f283f */
[----:B------:R-:W-:-:S12]  /*0f20*/  USHF.R.S32.HI UR40, URZ, 0x5, UR5 ;  /* 0x000000053f287899 */ /* 0x000fd80008011405 */
.L_x_284:
[----:B------:R-:W-:Y:S01]  /*0f30*/  LOP3.LUT R0, R18, 0x80, RZ, 0xc0, !PT ;  /* 0x0000008012007812 */ /* 0x000fe200078ec0ff */
[----:B--2---:R-:W2:Y:S01]  /*0f40*/  S2UR UR7, SR_CgaCtaId ;  /* 0x00000000000779c3 */ /* 0x004ea20000008800 */
[----:B------:R-:W-:Y:S02]  /*0f50*/  UMOV UR6, 0x400 ;  /* 0x0000040000067882 */ /* 0x000fe40000000000 */
[----:B------:R-:W-:-:S06]  /*0f60*/  SHF.R.U32.HI R0, RZ, 0x7, R0 ;  /* 0x00000007ff007819 */ /* 0x000fcc0000011600 */
[----:B---3--:R-:W3:Y:S01]  /*0f70*/  SHFL.IDX PT, R0, R0, RZ, 0x1f ;  /* 0x00001fff00007589 */ /* 0x008ee200000e0000 */
[----:B--2---:R-:W-:Y:S01]  /*0f80*/  ULEA UR42, UR7, UR6, 0x18 ;  /* 0x00000006072a7291 */ /* 0x004fe2000f8ec03f */
[----:B---3--:R-:W-:-:S13]  /*0f90*/  R2UR UR4, R0 ;  /* 0x00000000000472ca */ /* 0x008fda00000e0000 */
[----:B------:R-:W-:-:S04]  /*0fa0*/  ULEA.HI UR5, UR4, UR4, URZ, 0x1 ;  /* 0x0000000404057291 */ /* 0x000fc8000f8f083f */
[----:B------:R-:W-:-:S04]  /*0fb0*/  ULOP3.LUT UR5, UR5, 0xffffe, URZ, 0xc0, !UPT ;  /* 0x000ffffe05057892 */ /* 0x000fc8000f8ec03f */
[----:B------:R-:W-:-:S03]  /*0fc0*/  UIADD3 UR5, UR4, -UR5, URZ ;  /* 0x8000000504057290 */ /* 0x000fc6000fffe03f */
[----:B------:R-:W-:Y:S01]  /*0fd0*/  ULDC UR4, c[0x0][0x28c] ;  /* 0x0000a30000047ab9 */ /* 0x000fe20000000800 */
[----:B------:R-:W-:Y:S01]  /*0fe0*/  ULEA UR5, UR5, UR42, 0xc ;  /* 0x0000002a05057291 */ /* 0x000fe2000f8e603f */
[----:B------:R-:W-:-:S03]  /*0ff0*/  ISETP.LT.AND P0, PT, RZ, UR4, PT ;  /* 0x00000004ff007c0c */ /* 0x000fc6000bf01270 */
[----:B------:R-:W-:-:S04]  /*1000*/  UIADD3 UR5, UR5, 0x100, URZ ;  /* 0x0000010005057890 */ /* 0x000fc8000fffe03f */
[----:B------:R-:W-:-:S04]  /*1010*/  USHF.R.U32.HI UR5, URZ, 0x4, UR5 ;  /* 0x000000043f057899 */ /* 0x000fc80008011605 */
[----:B------:R-:W-:Y:S02]  /*1020*/  ULOP3.LUT UR41, UR5, 0x3fff, URZ, 0xc0, !UPT ;  /* 0x00003fff05297892 */ /* 0x000fe4000f8ec03f */
[----:B-1--45:R-:W-:Y:S10]  /*1030*/  @P0 BRA `(.L_x_13) ;  /* 0x0000000000400947 */ /* 0x032ff40003800000 */
[----:B------:R-:W-:Y:S01]  /*1040*/  MOV R0, 0x0 ;  /* 0x0000000000007802 */ /* 0x000fe20000000f00 */
[----:B------:R-:W-:Y:S01]  /*1050*/  ULDC.64 UR4, c[0x4][0x68] ;  /* 0x01001a0000047ab9 */ /* 0x000fe20000000a00 */
[----:B------:R-:W-:Y:S01]  /*1060*/  ULDC.64 UR6, c[0x4][0x8] ;  /* 0x0100020000067ab9 */ /* 0x000fe20000000a00 */
[----:B01----:R-:W-:Y:S01]  /*1070*/  IMAD.U32 R4, RZ, RZ, UR4 ;  /* 0x00000004ff047e24 */ /* 0x003fe2000f8e00ff */
[----:B------:R0:W1:Y:S01]  /*1080*/  LDC.64 R14, c[0x4][R0] ;  /* 0x01000000000e7b82 */ /* 0x0000620000000a00 */
[----:B------:R-:W-:Y:S01]  /*1090*/  IMAD.U32 R5, RZ, RZ, UR5 ;  /* 0x00000005ff057e24 */ /* 0x000fe2000f8e00ff */
[----:B------:R-:W-:Y:S01]  /*10a0*/  ULDC.64 UR4, c[0x4][0x70] ;  /* 0x01001c0000047ab9 */ /* 0x000fe20000000a00 */
[----:B------:R-:W-:Y:S01]  /*10b0*/  IMAD.U32 R10, RZ, RZ, UR6 ;  /* 0x00000006ff0a7e24 */ /* 0x000fe2000f8e00ff */
[----:B------:R-:W-:Y:S01]  /*10c0*/  MOV R12, 0x1 ;  /* 0x00000001000c7802 */ /* 0x000fe20000000f00 */
[----:B------:R-:W-:Y:S02]  /*10d0*/  IMAD.U32 R6, RZ, RZ, UR4 ;  /* 0x00000004ff067e24 */ /* 0x000fe4000f8e00ff */
[----:B------:R-:W-:-:S02]  /*10e0*/  IMAD.U32 R7, RZ, RZ, UR5 ;  /* 0x00000005ff077e24 */ /* 0x000fc4000f8e00ff */
[----:B------:R-:W-:Y:S02]  /*10f0*/  IMAD.U32 R11, RZ, RZ, UR7 ;  /* 0x00000007ff0b7e24 */ /* 0x000fe4000f8e00ff */
[----:B------:R-:W-:Y:S02]  /*1100*/  IMAD.MOV.U32 R8, RZ, RZ, 0x1e1 ;  /* 0x000001e1ff087424 */ /* 0x000fe400078e00ff */
[----:B0-----:R-:W-:-:S07]  /*1110*/  IMAD.MOV.U32 R13, RZ, RZ, RZ ;  /* 0x000000ffff0d7224 */ /* 0x001fce00078e00ff */
[----:B------:R-:W-:-:S07]  /*1120*/  LEPC R20, `(.L_x_13) ;  /* 0x000000001014794e */ /* 0x000fce0000000000 */
[----:B-1---5:R-:W-:Y:S05]  /*1130*/  CALL.ABS.NOINC R14 ;  /* 0x000000000e007343 */ /* 0x022fea0003c00000 */
.L_x_13:
[----:B------:R-:W-:-:S13]  /*1140*/  ISETP.NE.AND P0, PT, R164, 0x3, PT ;  /* 0x00000003a400780c */ /* 0x000fda0003f05270 */
[----:B------:R-:W-:Y:S05]  /*1150*/  @!P0 BRA `(.L_x_14) ;  /* 0x0000000000048947 */ /* 0x000fea0003800000 */
[----:B------:R-:W-:Y:S01]  /*1160*/  BPT.TRAP 0x1 ;  /* 0x000000040000795c */ /* 0x000fe20000300000 */
.L_x_14:
[----:B------:R-:W-:Y:S02]  /*1170*/  IMAD.U32 R3, RZ, RZ, UR39 ;  /* 0x00000027ff037e24 */ /* 0x000fe4000f8e00ff */
[----:B------:R-:W-:-:S03]  /*1180*/  IMAD.U32 R0, RZ, RZ, UR38 ;  /* 0x00000026ff007e24 */ /* 0x000fc6000f8e00ff */
[----:B------:R-:W-:Y:S02]  /*1190*/  LEA R3, R3, UR42, 0x3 ;  /* 0x0000002a03037c11 */ /* 0x000fe4000f8e18ff */
[----:B------:R-:W-:-:S04]  /*11a0*/  SHF.L.U32 R0, R0, 0x1f, RZ ;  /* 0x0000001f00007819 */ /* 0x000fc800000006ff */
[----:B------:R2:W3:Y:S01]  /*11b0*/  SYNCS.PHASECHK.TRANS64.TRYWAIT P1, [R3+URZ], R0 ;  /* 0x00000000030075a7 */ /* 0x0004e2000802017f */
[----:B------:R-:W-:Y:S05]  /*11c0*/  @!P0 BRA `(.L_x_15) ;  /* 0x0000000000048947 */ /* 0x000fea0003800000 */
[----:B------:R-:W-:Y:S01]  /*11d0*/  BPT.TRAP 0x1 ;  /* 0x000000040000795c */ /* 0x000fe20000300000 */
.L_x_15:
[----:B---3--:R-:W-:Y:S05]  /*11e0*/  @P1 BRA `(.L_x_16) ;  /* 0x0000000000081947 */ /* 0x008fea0003800000 */
[----:B------:R-:W3:Y:S02]  /*11f0*/  SYNCS.PHASECHK.TRANS64.TRYWAIT P1, [R3+URZ], R0 ;  /* 0x00000000030075a7 */ /* 0x000ee4000802017f */
[----:B---3--:R-:W-:Y:S05]  /*1200*/  @!P1 BRA `(.L_x_17) ;  /* 0x000000ac00409947 */ /* 0x008fea0003800000 */
.L_x_16:
[----:B------:R-:W-:-:S04]  /*1210*/  UISETP.LT.AND UP0, UPT, UR40, 0x1, UPT ;  /* 0x000000012800788c */ /* 0x000fc8000bf01270 */
[----:B------:R-:W-:-:S04]  /*1220*/  USEL UR4, UR40, 0x1, UP0 ;  /* 0x0000000128047887 */ /* 0x000fc80008000000 */
[----:B------:R-:W-:-:S06]  /*1230*/  UIADD3 UR4, UR40, -UR4, URZ ;  /* 0x8000000428047290 */ /* 0x000fcc000fffe03f */
[----:B--23--:R-:W-:Y:S01]  /*1240*/  IMAD.U32 R0, RZ, RZ, UR4 ;  /* 0x00000004ff007e24 */ /* 0x00cfe2000f8e00ff */
[----:B------:R-:W-:Y:S05]  /*1250*/  WARPSYNC.ALL ;  /* 0x0000000000007948 */ /* 0x000fea0003800000 */
[----:B------:R-:W-:Y:S01]  /*1260*/  ISETP.GE.AND P1, PT, R0, 0x1, PT ;  /* 0x000000010000780c */ /* 0x000fe20003f26270 */
[----:B------:R-:W-:Y:S01]  /*1270*/  UIADD3 UR4, UR42, 0x10100, URZ ;  /* 0x000101002a047890 */ /* 0x000fe2000fffe03f */
[----:B------:R-:W-:Y:S01]  /*1280*/  WARPGROUP.ARRIVE ;  /* 0x00000000000079c5 */ /* 0x000fe20000000000 */
[----:B------:R-:W-:Y:S01]  /*1290*/  UMOV UR9, 0x80000020 ;  /* 0x8000002000097882 */ /* 0x000fe20000000000 */
[----:B------:R-:W-:Y:S01]  /*12a0*/  UMOV UR11, 0x80000020 ;  /* 0x80000020000b7882 */ /* 0x000fe20000000000 */
[----:B------:R-:W-:-:S04]  /*12b0*/  USHF.R.U32.HI UR4, URZ, 0x4, UR4 ;  /* 0x000000043f047899 */ /* 0x000fc80008011604 */
[----:B------:R-:W-:Y:S02]  /*12c0*/  ULOP3.LUT UR5, UR4, 0x3fff, URZ, 0xc0, !UPT ;  /* 0x00003fff04057892 */ /* 0x000fe4000f8ec03f */
[----:B------:R-:W-:Y:S02]  /*12d0*/  ULOP3.LUT UR4, UR41, 0x10000, URZ, 0xfc, !UPT ;  /* 0x0001000029047892 */ /* 0x000fe4000f8efc3f */
[----:B------:R-:W-:Y:S02]  /*12e0*/  ULOP3.LUT UR5, UR5, 0x10000, URZ, 0xfc, !UPT ;  /* 0x0001000005057892 */ /* 0x000fe4000f8efc3f */
[----:B------:R-:W-:Y:S02]  /*12f0*/  ULEA UR6, UR39, UR4, 0xa ;  /* 0x0000000427067291 */ /* 0x000fe4000f8e503f */
[----:B------:R-:W-:-:S05]  /*1300*/  ULEA UR7, UR39, UR5, 0x9 ;  /* 0x0000000527077291 */ /* 0x000fca000f8e483f */
[----:B------:R-:W-:Y:S02]  /*1310*/  UMOV UR8, UR6 ;  /* 0x0000000600087c82 */ /* 0x000fe40008000000 */
[----:B------:R-:W-:Y:S02]  /*1320*/  UMOV UR10, UR7 ;  /* 0x00000007000a7c82 */ /* 0x000fe40008000000 */
[----:B------:R-:W-:Y:S01]  /*1330*/  HGMMA.64x128x16.F32 R88, gdesc[UR8], RZ, !UPT, gsb0 ;  /* 0x01e00000085879f0 */ /* 0x000fe2000c0008ff */
[----:B------:R-:W-:Y:S01]  /*1340*/  UIADD3 UR8, UR6, 0x200, URZ ;  /* 0x0000020006087890 */ /* 0x000fe2000fffe03f */
[----:B------:R-:W-:Y:S01]  /*1350*/  UMOV UR9, 0x80000020 ;  /* 0x8000002000097882 */ /* 0x000fe20000000000 */
[----:B------:R-:W-:Y:S02]  /*1360*/  WARPGROUP.DEPBAR.LE gsb0, 0x0 ;  /* 0x00008000000079c5 */ /* 0x000fe40000010000 */
[----:B------:R-:W-:-:S07]  /*1370*/  WARPGROUP.ARRIVE ;  /* 0x00000000000079c5 */ /* 0x000fce0000000000 */
[----:B------:R-:W-:Y:S01]  /*1380*/  HGMMA.64x128x16.F32 R24, gdesc[UR8], RZ, !UPT, gsb0 ;  /* 0x01e00000081879f0 */ /* 0x000fe2000c0008ff */
[----:B------:R-:W-:Y:S02]  /*1390*/  UIADD3 UR8, UR6, 0x2, URZ ;  /* 0x0000000206087890 */ /* 0x000fe4000fffe03f */
[----:B------:R-:W-:Y:S01]  /*13a0*/  UIADD3 UR10, UR7, 0x2, URZ ;  /* 0x00000002070a7890 */ /* 0x000fe2000fffe03f */
[----:B------:R-:W-:Y:S01]  /*13b0*/  UMOV UR9, 0x80000020 ;  /* 0x8000002000097882 */ /* 0x000fe20000000000 */
[----:B------:R-:W-:Y:S01]  /*13c0*/  UMOV UR11, 0x80000020 ;  /* 0x80000020000b7882 */ /* 0x000fe20000000000 */
[----:B------:R-:W-:Y:S02]  /*13d0*/  WARPGROUP.DEPBAR.LE gsb0, 0x0 ;  /* 0x00008000000079c5 */ /* 0x000fe40000010000 */
[----:B------:R-:W-:-:S06]  /*13e0*/  WARPGROUP.ARRIVE ;  /* 0x00000000000079c5 */ /* 0x000fcc0000000000 */
[----:B------:R-:W-:Y:S01]  /*13f0*/  HGMMA.64x128x16.F32 R88, gdesc[UR8], R88, gsb0 ;  /* 0x01e00000085879f0 */ /* 0x000fe20008000858 */
[----:B------:R-:W-:Y:S01]  /*1400*/  UIADD3 UR8, UR6, 0x202, URZ ;  /* 0x0000020206087890 */ /* 0x000fe2000fffe03f */
[----:B------:R-:W-:Y:S01]  /*1410*/  UMOV UR9, 0x80000020 ;  /* 0x8000002000097882 */ /* 0x000fe20000000000 */
[----:B------:R-:W-:Y:S02]  /*1420*/  WARPGROUP.DEPBAR.LE gsb0, 0x0 ;  /* 0x00008000000079c5 */ /* 0x000fe40000010000 */
[----:B------:R-:W-:-:S07]  /*1430*/  WARPGROUP.ARRIVE ;  /* 0x00000000000079c5 */ /* 0x000fce0000000000 */
[----:B------:R-:W-:Y:S03]  /*1440*/  HGMMA.64x128x16.F32 R24, gdesc[UR8], R24, gsb0 ;  /* 0x01e00000081879f0 */ /* 0x000fe60008000818 */
[----:B------:R-:W-:Y:S02]  /*1450*/  WARPGROUP.DEPBAR.LE gsb0, 0x0 ;  /* 0x00008000000079c5 */ /* 0x000fe40000010000 */
[----:B------:R-:W-:Y:S05]  /*1460*/  @!P1 BRA `(.L_x_18) ;  /* 0x0000000400089947 */ /* 0x000fea0003800000 */
[----:B------:R-:W-:-:S04]  /*1470*/  UIADD3 UR6, UR39, 0x1, URZ ;  /* 0x0000000127067890 */ /* 0x000fc8000fffe03f */
[----:B------:R-:W-:-:S04]  /*1480*/  UISETP.NE.AND UP0, UPT, UR6, 0x4, UPT ;  /* 0x000000040600788c */ /* 0x000fc8000bf05270 */
[----:B------:R-:W-:Y:S02]  /*1490*/  USEL UR7, URZ, 0x1, UP0 ;  /* 0x000000013f077887 */ /* 0x000fe40008000000 */
[----:B------:R-:W-:Y:S02]  /*14a0*/  USEL UR6, UR6, URZ, UP0 ;  /* 0x0000003f06067287 */ /* 0x000fe40008000000 */
[----:B------:R-:W-:-:S06]  /*14b0*/  ULOP3.LUT UR7, UR38, UR7, URZ, 0x3c, !UPT ;  /* 0x0000000726077292 */ /* 0x000fcc000f8e3c3f */
[----:B01----:R-:W-:Y:S01]  /*14c0*/  IMAD.U32 R5, RZ, RZ, UR7 ;  /* 0x00000007ff057e24 */ /* 0x003fe2000f8e00ff */
[----:B------:R-:W-:-:S06]  /*14d0*/  UMOV UR7, UR39 ;  /* 0x0000002700077c82 */ /* 0x000fcc0008000000 */
.L_x_25:
[----:B01----:R-:W-:Y:S05]  /*14e0*/  @!P0 BRA `(.L_x_19) ;  /* 0x0000000000048947 */ /* 0x003fea0003800000 */
[----:B------:R-:W-:Y:S01]  /*14f0*/  BPT.TRAP 0x1 ;  /* 0x000000040000795c */ /* 0x000fe20000300000 */
.L_x_19:
[----:B------:R-:W0:Y:S01]  /*1500*/  S2UR UR9, SR_CgaCtaId ;  /* 0x00000000000979c3 */ /* 0x000e220000008800 */
[----:B------:R-:W-:Y:S01]  /*1510*/  UMOV UR8, 0x400 ;  /* 0x0000040000087882 */ /* 0x000fe20000000000 */
[----:B------:R-:W-:Y:S01]  /*1520*/  SHF.L.U32 R3, R5, 0x1f, RZ ;  /* 0x0000001f05037819 */ /* 0x000fe200000006ff */
[----:B0-----:R-:W-:-:S04]  /*1530*/  ULEA UR14, UR9, UR8, 0x18 ;  /* 0x00000008090e7291 */ /* 0x001fc8000f8ec03f */
[----:B------:R-:W-:-:S09]  /*1540*/  ULEA UR8, UR6, UR14, 0x3 ;  /* 0x0000000e06087291 */ /* 0x000fd2000f8e183f */
[----:B------:R0:W1:Y:S01]  /*1550*/  SYNCS.PHASECHK.TRANS64.TRYWAIT P1, [UR8], R3 ;  /* 0x00000003ff0075a7 */ /* 0x0000620008020148 */
[----:B------:R-:W-:Y:S05]  /*1560*/  @!P0 BRA `(.L_x_20) ;  /* 0x0000000000048947 */ /* 0x000fea0003800000 */
[----:B------:R-:W-:Y:S01]  /*1570*/  BPT.TRAP 0x1 ;  /* 0x000000040000795c */ /* 0x000fe20000300000 */
.L_x_20:
[----:B-1----:R-:W-:Y:S05]  /*1580*/  @P1 BRA `(.L_x_21) ;  /* 0x0000000000081947 */ /* 0x002fea0003800000 */
[----:B------:R-:W1:Y:S02]  /*1590*/  SYNCS.PHASECHK.TRANS64.TRYWAIT P1, [UR8], R3 ;  /* 0x00000003ff0075a7 */ /* 0x000e640008020148 */
[----:B-1----:R-:W-:Y:S05]  /*15a0*/  @!P1 BRA `(.L_x_22) ;  /* 0x000000a8006c9947 */ /* 0x002fea0003800000 */
.L_x_21:
[----:B------:R-:W-:Y:S01]  /*15b0*/  ULEA UR12, UR6, UR4, 0xa ;  /* 0x00000004060c7291 */ /* 0x000fe2000f8e503f */
[----:B------:R-:W-:Y:S01]  /*15c0*/  WARPGROUP.ARRIVE ;  /* 0x00000000000079c5 */ /* 0x000fe20000000000 */
[----:B------:R-:W-:Y:S01]  /*15d0*/  ULEA UR13, UR6, UR5, 0x9 ;  /* 0x00000005060d7291 */ /* 0x000fe2000f8e483f */
[----:B------:R-:W-:Y:S01]  /*15e0*/  UMOV UR9, 0x80000020 ;  /* 0x8000002000097882 */ /* 0x000fe20000000000 */
[----:B------:R-:W-:-:S03]  /*15f0*/  UMOV UR11, 0x80000020 ;  /* 0x80000020000b7882 */ /* 0x000fc60000000000 */
[----:B------:R-:W-:Y:S02]  /*1600*/  UMOV UR8, UR12 ;  /* 0x0000000c00087c82 */ /* 0x000fe40008000000 */
[----:B------:R-:W-:Y:S02]  /*1610*/  UMOV UR10, UR13 ;  /* 0x0000000d000a7c82 */ /* 0x000fe40008000000 */
[----:B------:R-:W-:Y:S01]  /*1620*/  HGMMA.64x128x16.F32 R88, gdesc[UR8], R88, gsb0 ;  /* 0x01e00000085879f0 */ /* 0x000fe20008000858 */
[----:B------:R-:W-:Y:S01]  /*1630*/  UIADD3 UR8, UR12, 0x200, URZ ;  /* 0x000002000c087890 */ /* 0x000fe2000fffe03f */
[----:B------:R-:W-:Y:S01]  /*1640*/  UMOV UR9, 0x80000020 ;  /* 0x8000002000097882 */ /* 0x000fe20000000000 */
[----:B------:R-:W-:Y:S02]  /*1650*/  WARPGROUP.DEPBAR.LE gsb0, 0x0 ;  /* 0x00008000000079c5 */ /* 0x000fe40000010000 */
[----:B------:R-:W-:-:S07]  /*1660*/  WARPGROUP.ARRIVE ;  /* 0x00000000000079c5 */ /* 0x000fce0000000000 */
[----:B------:R-:W-:Y:S01]  /*1670*/  HGMMA.64x128x16.F32 R24, gdesc[UR8], R24, gsb0 ;  /* 0x01e00000081879f0 */ /* 0x000fe20008000818 */
        /* <DEDUP_REMOVED lines=14> */
[----:B------:R-:W-:Y:S01]  /*1760*/  BPT.TRAP 0x1 ;  /* 0x000000040000795c */ /* 0x000fe20000300000 */
.L_x_23:
[----:B------:R-:W-:Y:S01]  /*1770*/  ULEA UR8, UR7, UR14, 0x3 ;  /* 0x0000000e07087291 */ /* 0x000fe2000f8e183f */
[----:B------:R-:W-:-:S03]  /*1780*/  ISETP.GT.U32.AND P1, PT, R19, 0x1, PT ;  /* 0x000000011300780c */ /* 0x000fc60003f24070 */
[----:B------:R-:W-:-:S04]  /*1790*/  UIADD3 UR8, UR8, 0x20, URZ ;  /* 0x0000002008087890 */ /* 0x000fc8000fffe03f */
[----:B------:R-:W-:-:S09]  /*17a0*/  UPRMT UR8, URZ, 0x654, UR8 ;  /* 0x000006543f087896 */ /* 0x000fd20008000008 */
[----:B------:R-:W-:Y:S01]  /*17b0*/  SYNCS.ARRIVE.TRANS64.RED.A1T0 RZ, [UR8], RZ ;  /* 0x000000ffffff79a7 */ /* 0x000fe20008100408 */
[----:B------:R-:W-:Y:S05]  /*17c0*/  @P1 BRA `(.L_x_24) ;  /* 0x0000000000041947 */ /* 0x000fea0003800000 */
[----:B------:R-:W-:Y:S01]  /*17d0*/  BPT.TRAP 0x1 ;  /* 0x000000040000795c */ /* 0x000fe20000300000 */
.L_x_24:
[----:B------:R-:W-:Y:S01]  /*17e0*/  UIADD3 UR6, UR6, 0x1, URZ ;  /* 0x0000000106067890 */ /* 0x000fe2000fffe03f */
[C---:B------:R-:W-:Y:S01]  /*17f0*/  ISETP.GT.AND P1, PT, R0.reuse, 0x1, PT ;  /* 0x000000010000780c */ /* 0x040fe20003f24270 */
[----:B------:R-:W-:Y:S01]  /*1800*/  UIADD3 UR7, UR7, 0x1, URZ ;  /* 0x0000000107077890 */ /* 0x000fe2000fffe03f */
[----:B------:R-:W-:Y:S01]  /*1810*/  VIADD R0, R0, 0xffffffff ;  /* 0xffffffff00007836 */ /* 0x000fe20000000000 */
[----:B------:R-:W-:Y:S02]  /*1820*/  UISETP.NE.AND UP0, UPT, UR6, 0x4, UPT ;  /* 0x000000040600788c */ /* 0x000fe4000bf05270 */
[----:B------:R-:W-:Y:S02]  /*1830*/  UISETP.NE.AND UP1, UPT, UR7, 0x4, UPT ;  /* 0x000000040700788c */ /* 0x000fe4000bf25270 */
[----:B------:R-:W-:Y:S02]  /*1840*/  USEL UR8, URZ, 0x1, UP0 ;  /* 0x000000013f087887 */ /* 0x000fe40008000000 */
[----:B------:R-:W-:-:S02]  /*1850*/  USEL UR6, UR6, URZ, UP0 ;  /* 0x0000003f06067287 */ /* 0x000fc40008000000 */
[----:B------:R-:W-:Y:S02]  /*1860*/  USEL UR7, UR7, URZ, UP1 ;  /* 0x0000003f07077287 */ /* 0x000fe40008800000 */
[----:B------:R-:W-:Y:S01]  /*1870*/  LOP3.LUT R5, R5, UR8, RZ, 0x3c, !PT ;  /* 0x0000000805057c12 */ /* 0x000fe2000f8e3cff */
[----:B------:R-:W-:Y:S09]  /*1880*/  @P1 BRA `(.L_x_25) ;  /* 0xfffffffc00141947 */ /* 0x000ff2000383ffff */
.L_x_18:
[----:B------:R-:W2:Y:S02]  /*1890*/  LDC R0, c[0x0][0x28c] ;  /* 0x0000a300ff007b82 */ /* 0x000ea40000000800 */
[----:B--2---:R-:W-:-:S13]  /*18a0*/  ISETP.GE.AND P1, PT, R0, 0x1, PT ;  /* 0x000000010000780c */ /* 0x004fda0003f26270 */
[----:B------:R-:W-:Y:S05]  /*18b0*/  @!P1 BRA `(.L_x_26) ;  /* 0x0000000000409947 */ /* 0x000fea0003800000 */
[----:B------:R-:W-:Y:S05]  /*18c0*/  @!P0 BRA `(.L_x_27) ;  /* 0x0000000000048947 */ /* 0x000fea0003800000 */
[----:B------:R-:W-:Y:S01]  /*18d0*/  BPT.TRAP 0x1 ;  /* 0x000000040000795c */ /* 0x000fe20000300000 */
.L_x_27:
[----:B------:R-:W2:Y:S01]  /*18e0*/  S2UR UR6, SR_CgaCtaId ;  /* 0x00000000000679c3 */ /* 0x000ea20000008800 */
[----:B------:R-:W-:Y:S01]  /*18f0*/  UISETP.LT.AND UP0, UPT, UR40, 0x1, UPT ;  /* 0x000000012800788c */ /* 0x000fe2000bf01270 */
[----:B------:R-:W-:Y:S01]  /*1900*/  ISETP.GT.U32.AND P0, PT, R19, 0x1, PT ;  /* 0x000000011300780c */ /* 0x000fe20003f04070 */
[----:B------:R-:W-:Y:S02]  /*1910*/  UMOV UR5, 0x400 ;  /* 0x0000040000057882 */ /* 0x000fe40000000000 */
[----:B------:R-:W-:-:S04]  /*1920*/  USEL UR4, UR40, 0x1, UP0 ;  /* 0x0000000128047887 */ /* 0x000fc80008000000 */
[----:B------:R-:W-:-:S04]  /*1930*/  UIADD3 UR4, UR39, UR40, -UR4 ;  /* 0x0000002827047290 */ /* 0x000fc8000fffe804 */
[----:B------:R-:W-:-:S04]  /*1940*/  USHF.L.U32 UR4, UR4, 0x3, URZ ;  /* 0x0000000304047899 */ /* 0x000fc8000800063f */
[----:B------:R-:W-:Y:S02]  /*1950*/  ULOP3.LUT UR4, UR4, 0x18, URZ, 0xc0, !UPT ;  /* 0x0000001804047892 */ /* 0x000fe4000f8ec03f */
[----:B--2---:R-:W-:-:S04]  /*1960*/  ULEA UR5, UR6, UR5, 0x18 ;  /* 0x0000000506057291 */ /* 0x004fc8000f8ec03f */
[----:B------:R-:W-:-:S04]  /*1970*/  UIADD3 UR4, UR5, 0x20, UR4 ;  /* 0x0000002005047890 */ /* 0x000fc8000fffe004 */
[----:B------:R-:W-:-:S09]  /*1980*/  UPRMT UR4, URZ, 0x654, UR4 ;  /* 0x000006543f047896 */ /* 0x000fd20008000004 */
[----:B------:R-:W-:Y:S01]  /*1990*/  SYNCS.ARRIVE.TRANS64.RED.A1T0 RZ, [UR4], RZ ;  /* 0x000000ffffff79a7 */ /* 0x000fe20008100404 */
[----:B------:R-:W-:Y:S05]  /*19a0*/  @P0 BRA `(.L_x_26) ;  /* 0x0000000000040947 */ /* 0x000fea0003800000 */
[----:B------:R-:W-:Y:S01]  /*19b0*/  BPT.TRAP 0x1 ;  /* 0x000000040000795c */ /* 0x000fe20000300000 */
.L_x_26:
[----:B------:R-:W2:Y:S01]  /*19c0*/  LDC R6, c[0x0][0x288] ;  /* 0x0000a200ff067b82 */ /* 0x000ea20000000800 */
[----:B01----:R-:W-:Y:S01]  /*19d0*/  SHF.R.U32.HI R3, RZ, 0x2, R18 ;  /* 0x00000002ff037819 */ /* 0x003fe20000011612 */
[----:B------:R-:W-:Y:S01]  /*19e0*/  UIADD3 UR39, UR40, UR39, URZ ;  /* 0x0000002728277290 */ /* 0x000fe2000fffe03f */
[----:B------:R-:W-:Y:S01]  /*19f0*/  LOP3.LUT R4, R18, 0x60, RZ, 0xc0, !PT ;  /* 0x0000006012047812 */ /* 0x000fe200078ec0ff */
[----:B------:R-:W-:Y:S01]  /*1a00*/  IMAD.SHL.U32 R13, R153, 0x80, RZ ;  /* 0x00000080990d7824 */ /* 0x000fe200078e00ff */
[----:B------:R-:W-:Y:S01]  /*1a10*/  LOP3.LUT R0, R22, 0x1, RZ, 0xc0, !PT ;  /* 0x0000000116007812 */ /* 0x000fe200078ec0ff */
[----:B------:R-:W-:Y:S01]  /*1a20*/  USHF.R.U32.HI UR4, URZ, 0x2, UR39 ;  /* 0x000000023f047899 */ /* 0x000fe20008011627 */
[----:B------:R-:W-:Y:S01]  /*1a30*/  LOP3.LUT R3, R3, 0x7, RZ, 0xc0, !PT ;  /* 0x0000000703037812 */ /* 0x000fe200078ec0ff */
[----:B------:R-:W-:Y:S01]  /*1a40*/  IMAD.SHL.U32 R15, R152, 0x100, RZ ;  /* 0x00000100980f7824 */ /* 0x000fe200078e00ff */
[----:B------:R-:W-:Y:S01]  /*1a50*/  SHF.R.U32.HI R10, RZ, 0x1, R4 ;  /* 0x00000001ff0a7819 */ /* 0x000fe20000011604 */
[----:B------:R-:W-:Y:S01]  /*1a60*/  ULOP3.LUT UR4, UR4, 0x1, URZ, 0xc0, !UPT ;  /* 0x0000000104047892 */ /* 0x000fe2000f8ec03f */
[----:B------:R-:W-:Y:S01]  /*1a70*/  SHF.L.U32 R4, R0, 0x6, RZ ;  /* 0x0000000600047819 */ /* 0x000fe200000006ff */
[----:B------:R-:W-:Y:S01]  /*1a80*/  ULDC UR8, c[0x0][0x284] ;  /* 0x0000a10000087ab9 */ /* 0x000fe20000000800 */
[--C-:B------:R-:W-:Y:S01]  /*1a90*/  IADD3 R5, RZ, -R10, -R3.reuse ;  /* 0x8000000aff057210 */ /* 0x100fe20007ffe803 */
[----:B------:R-:W-:Y:S01]  /*1aa0*/  UISETP.GT.U32.AND UP1, UPT, UR39, 0x3, UPT ;  /* 0x000000032700788c */ /* 0x000fe2000bf24070 */
[----:B------:R-:W-:Y:S01]  /*1ab0*/  LOP3.LUT R3, R4, 0x40, R3, 0xe2, !PT ;  /* 0x0000004004037812 */ /* 0x000fe200078ee203 */
[----:B------:R-:W-:Y:S01]  /*1ac0*/  UISETP.NE.U32.AND UP0, UPT, UR4, 0x1, UPT ;  /* 0x000000010400788c */ /* 0x000fe2000bf05070 */
[----:B------:R-:W-:Y:S01]  /*1ad0*/  LOP3.LUT R4, R18, 0x3, RZ, 0xc0, !PT ;  /* 0x0000000312047812 */ /* 0x000fe200078ec0ff */
[----:B------:R-:W-:Y:S01]  /*1ae0*/  ULDC.64 UR6, c[0x0][0x5d0] ;  /* 0x0001740000067ab9 */ /* 0x000fe20000000a00 */
[----:B------:R-:W-:Y:S01]  /*1af0*/  SHF.R.S32.HI R21, RZ, 0x1f, R23 ;  /* 0x0000001fff157819 */ /* 0x000fe20000011417 */
[----:B------:R-:W-:Y:S01]  /*1b00*/  UISETP.LT.U32.AND UP1, UPT, UR40, 0x4, UP1 ;  /* 0x000000042800788c */ /* 0x000fe20008f21070 */
[----:B------:R-:W-:Y:S01]  /*1b10*/  IMAD.WIDE R8, R152, 0x100, RZ ;  /* 0x0000010098087825 */ /* 0x000fe200078e02ff */
[----:B------:R-:W-:Y:S01]  /*1b20*/  UISETP.GT.U32.AND UP0, UPT, UR40, 0x3, !UP0 ;  /* 0x000000032800788c */ /* 0x000fe2000c704070 */
[----:B--2---:R-:W-:-:S02]  /*1b30*/  ISETP.GE.AND P0, PT, R13, R6, PT ;  /* 0x000000060d00720c */ /* 0x004fc40003f06270 */
[----:B------:R-:W-:Y:S01]  /*1b40*/  IMAD R12, R4, -0x2, R6 ;  /* 0xfffffffe040c7824 */ /* 0x000fe200078e0206 */
[----:B------:R-:W-:Y:S01]  /*1b50*/  USEL UR5, URZ, 0x1, !UP1 ;  /* 0x000000013f057887 */ /* 0x000fe2000c800000 */
[----:B------:R-:W-:Y:S01]  /*1b60*/  IMAD.SHL.U32 R6, R18, 0x2, RZ ;  /* 0x0000000212067824 */ /* 0x000fe200078e00ff */
[----:B------:R-:W-:Y:S01]  /*1b70*/  ISETP.GE.OR P0, PT, R15, UR8, P0 ;  /* 0x000000080f007c0c */ /* 0x000fe20008706670 */
[----:B------:R-:W-:Y:S01]  /*1b80*/  IMAD R4, R21, UR6, RZ ;  /* 0x0000000615047c24 */ /* 0x000fe2000f8e02ff */
[----:B------:R-:W-:Y:S01]  /*1b90*/  USEL UR4, URZ, 0x1, !UP0 ;  /* 0x000000013f047887 */ /* 0x000fe2000c000000 */
[----:B------:R-:W-:Y:S01]  /*1ba0*/  IMAD R0, R0, -0x40, R5 ;  /* 0xffffffc000007824 */ /* 0x000fe200078e0205 */
[----:B------:R-:W-:Y:S01]  /*1bb0*/  LOP3.LUT R6, R13, 0x6, R6, 0xf8, !PT ;  /* 0x000000060d067812 */ /* 0x000fe200078ef806 */
[----:B------:R-:W-:Y:S01]  /*1bc0*/  IMAD R11, R23, UR7, R4 ;  /* 0x00000007170b7c24 */ /* 0x000fe2000f8e0204 */
[----:B------:R-:W-:Y:S01]  /*1bd0*/  LOP3.LUT R153, R8, R3, R10, 0xfe, !PT ;  /* 0x0000000308997212 */ /* 0x000fe200078efe0a */
[----:B------:R-:W-:Y:S01]  /*1be0*/  ULOP3.LUT UR39, UR39, 0x3, URZ, 0xc0, !UPT ;  /* 0x0000000327277892 */ /* 0x000fe2000f8ec03f */
[----:B------:R-:W-:Y:S01]  /*1bf0*/  SHF.R.S32.HI R7, RZ, 0x1f, R6 ;  /* 0x0000001fff077819 */ /* 0x000fe20000011406 */
[----:B------:R-:W-:Y:S01]  /*1c00*/  ULOP3.LUT UR38, UR4, UR38, UR5, 0x96, !UPT ;  /* 0x0000002604267292 */ /* 0x000fe2000f8e9605 */
[----:B------:R-:W-:Y:S01]  /*1c10*/  IADD3 R3, -R15, UR8, R0 ;  /* 0x000000080f037c10 */ /* 0x000fe2000fffe100 */
[----:B------:R-:W-:-:S02]  /*1c20*/  IMAD.IADD R0, R12, 0x1, -R13 ;  /* 0x000000010c007824 */ /* 0x000fc400078e0a0d */
[----:B------:R-:W-:-:S04]  /*1c30*/  IMAD.WIDE.U32 R4, R23, UR6, R6 ;  /* 0x0000000617047c25 */ /* 0x000fc8000f8e0006 */
[----:B------:R-:W-:Y:S01]  /*1c40*/  IMAD.IADD R11, R5, 0x1, R11 ;  /* 0x00000001050b7824 */ /* 0x000fe200078e020b */
[----:B------:R-:W-:Y:S01]  /*1c50*/  MOV R10, R4 ;  /* 0x00000004000a7202 */ /* 0x000fe20000000f00 */
[----:B------:R-:W-:Y:S01]  /*1c60*/  IMAD.MOV.U32 R152, RZ, RZ, -0x1 ;  /* 0xffffffffff987424 */ /* 0x000fe200078e00ff */
[----:B------:R-:W-:Y:S06]  /*1c70*/  @P0 BRA `(.L_x_28) ;  /* 0x00000084006c0947 */ /* 0x000fec0003800000 */
[----:B------:R-:W0:Y:S01]  /*1c80*/  LDC.64 R4, c[0x0][0x5c8] ;  /* 0x00017200ff047b82 */ /* 0x000e220000000a00 */
[----:B-----5:R-:W-:Y:S01]  /*1c90*/  FSETP.NEU.AND P0, PT, R155, RZ, PT ;  /* 0x000000ff9b00720b */ /* 0x020fe20003f0d000 */
[----:B------:R-:W-:Y:S01]  /*1ca0*/  BSSY B0, `(.L_x_28) ;  /* 0x0000858000007945 */ /* 0x000fe20003800000 */
[----:B------:R-:W-:-:S04]  /*1cb0*/  ISETP.GT.AND P3, PT, R3, RZ, PT ;  /* 0x000000ff0300720c */ /* 0x000fc80003f64270 */
[----:B------:R-:W-:Y:S01]  /*1cc0*/  ISETP.GT.AND P1, PT, R0, RZ, P3 ;  /* 0x000000ff0000720c */ /* 0x000fe20001f24270 */
[-C--:B0-----:R-:W-:Y:S02]  /*1cd0*/  IMAD R12, R9, R4.reuse, RZ ;  /* 0x00000004090c7224 */ /* 0x081fe400078e02ff */
[----:B------:R-:W-:-:S04]  /*1ce0*/  IMAD.WIDE.U32 R166, R153, R4, R10 ;  /* 0x0000000499a67225 */ /* 0x000fc800078e000a */
[----:B------:R-:W-:-:S04]  /*1cf0*/  IMAD R11, R153, R5, R12 ;  /* 0x00000005990b7224 */ /* 0x000fc800078e020c */
[----:B------:R-:W-:Y:S01]  /*1d00*/  IMAD.IADD R169, R167, 0x1, R11 ;  /* 0x00000001a7a97824 */ /* 0x000fe200078e020b */
[----:B------:R-:W-:Y:S06]  /*1d10*/  @!P0 BRA `(.L_x_29) ;  /* 0x00000060000c8947 */ /* 0x000fec0003800000 */
[----:B------:R-:W0:Y:S01]  /*1d20*/  LDC.64 R12, c[0x0][0x5b8] ;  /* 0x00016e00ff0c7b82 */ /* 0x000e220000000a00 */
[----:B------:R-:W-:-:S07]  /*1d30*/  ULDC.64 UR4, c[0x0][0x5c0] ;  /* 0x0001700000047ab9 */ /* 0x000fce0000000a00 */
[----:B------:R-:W1:Y:S08]  /*1d40*/  LDC.64 R14, c[0x0][0x5b0] ;  /* 0x00016c00ff0e7b82 */ /* 0x000e700000000a00 */
[----:B------:R-:W2:Y:S01]  /*1d50*/  LDC.64 R10, c[0x0][0x5a8] ;  /* 0x00016a00ff0a7b82 */ /* 0x000ea20000000a00 */
[----:B0-----:R-:W-:-:S04]  /*1d60*/  IMAD R20, R21, R12, RZ ;  /* 0x0000000c15147224 */ /* 0x001fc800078e02ff */
[C---:B------:R-:W-:Y:S02]  /*1d70*/  IMAD R13, R23.reuse, R13, R20 ;  /* 0x0000000d170d7224 */ /* 0x040fe400078e0214 */
[----:B------:R-:W-:-:S04]  /*1d80*/  IMAD.WIDE.U32 R20, R23, R12, R6 ;  /* 0x0000000c17147225 */ /* 0x000fc800078e0006 */
[----:B-1----:R-:W-:Y:S02]  /*1d90*/  IMAD R156, R9, R14, RZ ;  /* 0x0000000e099c7224 */ /* 0x002fe400078e02ff */
[----:B------:R-:W-:Y:S02]  /*1da0*/  IMAD.IADD R157, R21, 0x1, R13 ;  /* 0x00000001159d7824 */ /* 0x000fe400078e020d */
[----:B------:R-:W-:Y:S02]  /*1db0*/  IMAD R167, R153, R15, R156 ;  /* 0x0000000f99a77224 */ /* 0x000fe400078e029c */
[----:B------:R-:W-:-:S04]  /*1dc0*/  IMAD.MOV.U32 R156, RZ, RZ, R20 ;  /* 0x000000ffff9c7224 */ /* 0x000fc800078e0014 */
[----:B------:R-:W-:-:S04]  /*1dd0*/  IMAD.WIDE.U32 R158, R153, R14, R156 ;  /* 0x0000000e999e7225 */ /* 0x000fc800078e009c */
[----:B------:R-:W-:Y:S01]  /*1de0*/  IMAD.IADD R159, R159, 0x1, R167 ;  /* 0x000000019f9f7824 */ /* 0x000fe200078e02a7 */
[----:B--2---:R-:W-:-:S04]  /*1df0*/  LEA R160, P0, R158, R10, 0x1 ;  /* 0x0000000a9ea07211 */ /* 0x004fc800078008ff */
[----:B------:R-:W-:-:S05]  /*1e00*/  LEA.HI.X R161, R158, R11, R159, 0x1, P0 ;  /* 0x0000000b9ea17211 */ /* 0x000fca00000f0c9f */
[----:B------:R-:W2:Y:S01]  /*1e10*/  @P1 LDG.E.LTC128B.U16 R165, desc[UR36][R160.64] ;  /* 0x00000024a0a51981 */ /* 0x000ea2000c1e1520 */
[----:B------:R-:W-:Y:S01]  /*1e20*/  IMAD.WIDE.U32 R162, R153, R14, R6 ;  /* 0x0000000e99a27225 */ /* 0x000fe200078e0006 */
[----:B------:R-:W-:Y:S01]  /*1e30*/  ISETP.GT.AND P2, PT, R0, 0x1, P3 ;  /* 0x000000010000780c */ /* 0x000fe20001f44270 */
[----:B------:R-:W-:Y:S02]  /*1e40*/  BSSY B1, `(.L_x_30) ;  /* 0x0000012000017945 */ /* 0x000fe40003800000 */
[----:B------:R-:W-:Y:S02]  /*1e50*/  IMAD.IADD R163, R167, 0x1, R163 ;  /* 0x00000001a7a37824 */ /* 0x000fe400078e02a3 */
[----:B------:R-:W-:-:S04]  /*1e60*/  IMAD.WIDE.U32 R162, R23, R12, R162 ;  /* 0x0000000c17a27225 */ /* 0x000fc800078e00a2 */
[----:B--2---:R-:W-:-:S05]  /*1e70*/  HADD2.F32 R158, -RZ, R165.H0_H0 ;  /* 0x200000a5ff9e7230 */ /* 0x004fca0000004100 */
[----:B------:R-:W-:Y:S01]  /*1e80*/  FMUL R159, R158, R155 ;  /* 0x0000009b9e9f7220 */ /* 0x000fe20000400000 */
[----:B------:R-:W-:-:S03]  /*1e90*/  LEA R158, P0, R166, UR4, 0x1 ;  /* 0x00000004a69e7c11 */ /* 0x000fc6000f8008ff */
[----:B------:R-:W-:Y:S01]  /*1ea0*/  FFMA R159, R88, R154, R159 ;  /* 0x0000009a589f7223 */ /* 0x000fe2000000009f */
[----:B------:R-:W-:-:S04]  /*1eb0*/  IMAD.IADD R88, R13, 0x1, R163 ;  /* 0x000000010d587824 */ /* 0x000fc800078e02a3 */
[----:B------:R-:W-:Y:S02]  /*1ec0*/  F2FP.F16.F32.PACK_AB R161, RZ, R159 ;  /* 0x0000009fffa1723e */ /* 0x000fe400000000ff */
[----:B------:R-:W-:Y:S02]  /*1ed0*/  LEA.HI.X R159, R166, UR5, R169, 0x1, P0 ;  /* 0x00000005a69f7c11 */ /* 0x000fe400080f0ca9 */
[----:B------:R-:W-:Y:S02]  /*1ee0*/  PRMT R163, R161, 0x7610, R163 ;  /* 0x00007610a1a37816 */ /* 0x000fe400000000a3 */
[----:B------:R-:W-:-:S03]  /*1ef0*/  LEA R160, P0, R162, R10, 0x1 ;  /* 0x0000000aa2a07211 */ /* 0x000fc600078008ff */
[----:B------:R0:W-:Y:S01]  /*1f00*/  @P1 STG.E.U16 desc[UR36][R158.64], R163 ;  /* 0x000000a39e001986 */ /* 0x0001e2000c101524 */
[----:B------:R-:W-:Y:S02]  /*1f10*/  LEA.HI.X R161, R162, R11, R88, 0x1, P0 ;  /* 0x0000000ba2a17211 */ /* 0x000fe400000f0c58 */
[C---:B------:R-:W-:Y:S02]  /*1f20*/  SHF.L.U32 R162, R14.reuse, 0x3, RZ ;  /* 0x000000030ea27819 */ /* 0x040fe400000006ff */
[----:B0-----:R-:W-:Y:S01]  /*1f30*/  SHF.L.U64.HI R163, R14, 0x3, R15 ;  /* 0x000000030ea37819 */ /* 0x001fe2000001020f */
[----:B------:R-:W-:Y:S06]  /*1f40*/  @!P2 BRA `(.L_x_31) ;  /* 0x000000000004a947 */ /* 0x000fec0003800000 */
[----:B------:R0:W5:Y:S02]  /*1f50*/  LDG.E.LTC128B.U16 R165, desc[UR36][R160.64+0x2] ;  /* 0x00000224a0a57981 */ /* 0x000164000c1e1520 */
.L_x_31:
[----:B------:R-:W-:Y:S05]  /*1f60*/  BSYNC B1 ;  /* 0x0000000000017941 */ /* 0x000fea0003800000 */
.L_x_30:
[----:B-----5:R-:W-:Y:S01]  /*1f70*/  HADD2.F32 R88, -RZ, R165.H0_H0 ;  /* 0x200000a5ff587230 */ /* 0x020fe20000004100 */
[----:B------:R-:W-:Y:S01]  /*1f80*/  ISETP.GT.AND P0, PT, R3, 0x8, PT ;  /* 0x000000080300780c */ /* 0x000fe20003f04270 */
[----:B------:R-:W-:Y:S01]  /*1f90*/  IMAD.WIDE.U32 R170, R153, R14, R162 ;  /* 0x0000000e99aa7225 */ /* 0x000fe200078e00a2 */
[----:B------:R-:W-:-:S03]  /*1fa0*/  PRMT R172, R165, 0x7610, R172 ;  /* 0x00007610a5ac7816 */ /* 0x000fc600000000ac */
[----:B------:R-:W-:Y:S01]  /*1fb0*/  FMUL R88, R88, R155 ;  /* 0x0000009b58587220 */ /* 0x000fe20000400000 */
[----:B------:R-:W-:Y:S01]  /*1fc0*/  IMAD.IADD R169, R167, 0x1, R171 ;  /* 0x00000001a7a97824 */ /* 0x000fe200078e02ab */
[----:B------:R-:W-:Y:S02]  /*1fd0*/  IADD3 R166, P4, R20, R170, RZ ;  /* 0x000000aa14a67210 */ /* 0x000fe40007f9e0ff */
[----:B------:R-:W-:Y:S01]  /*1fe0*/  FFMA R89, R89, R154, R88 ;  /* 0x0000009a59597223 */ /* 0x000fe20000000058 */
[----:B------:R-:W-:Y:S02]  /*1ff0*/  ISETP.GT.AND P1, PT, R0, RZ, P0 ;  /* 0x000000ff0000720c */ /* 0x000fe40000724270 */
[----:B------:R-:W-:Y:S01]  /*2000*/  IMAD.X R167, R169, 0x1, R157, P4 ;  /* 0x00000001a9a77824 */ /* 0x000fe200020e069d */
[----:B------:R-:W-:Y:S02]  /*2010*/  LEA R88, P4, R166, R10, 0x1 ;  /* 0x0000000aa6587211 */ /* 0x000fe400078808ff */
[----:B------:R-:W-:-:S02]  /*2020*/  F2FP.F16.F32.PACK_AB R168, RZ, R89 ;  /* 0x00000059ffa8723e */ /* 0x000fc400000000ff */
[----:B------:R-:W-:Y:S02]  /*2030*/  LEA.HI.X R89, R166, R11, R167, 0x1, P4 ;  /* 0x0000000ba6597211 */ /* 0x000fe400020f0ca7 */
[----:B------:R-:W-:-:S05]  /*2040*/  PRMT R171, R168, 0x7610, R171 ;  /* 0x00007610a8ab7816 */ /* 0x000fca00000000ab */
[----:B------:R1:W-:Y:S04]  /*2050*/  @P2 STG.E.U16 desc[UR36][R158.64+0x2], R171 ;  /* 0x000002ab9e002986 */ /* 0x0003e8000c101524 */
[----:B------:R2:W3:Y:S01]  /*2060*/  @P1 LDG.E.LTC128B.U16 R172, desc[UR36][R88.64] ;  /* 0x0000002458ac1981 */ /* 0x0004e2000c1e1520 */
[----:B------:R-:W-:Y:S01]  /*2070*/  IMAD.SHL.U32 R165, R4, 0x10, RZ ;  /* 0x0000001004a57824 */ /* 0x000fe200078e00ff */
[----:B------:R-:W-:Y:S01]  /*2080*/  IADD3 R170, P2, R6, R170, RZ ;  /* 0x000000aa06aa7210 */ /* 0x000fe20007f5e0ff */
[----:B------:R-:W-:Y:S03]  /*2090*/  BSSY B1, `(.L_x_32) ;  /* 0x0000011000017945 */ /* 0x000fe60003800000 */
[----:B------:R-:W-:Y:S01]  /*20a0*/  IADD3 R168, P4, R165, R158, RZ ;  /* 0x0000009ea5a87210 */ /* 0x000fe20007f9e0ff */
[----:B-1----:R-:W-:Y:S01]  /*20b0*/  IMAD.X R171, R7, 0x1, R169, P2 ;  /* 0x0000000107ab7824 */ /* 0x002fe200010e06a9 */
[----:B------:R-:W-:Y:S01]  /*20c0*/  ISETP.GT.AND P2, PT, R0, 0x1, P0 ;  /* 0x000000010000780c */ /* 0x000fe20000744270 */
[----:B------:R-:W-:-:S03]  /*20d0*/  IMAD.WIDE.U32 R170, R23, R12, R170 ;  /* 0x0000000c17aa7225 */ /* 0x000fc600078e00aa */
[----:B--2---:R-:W-:Y:S01]  /*20e0*/  LEA R88, P5, R170, R10, 0x1 ;  /* 0x0000000aaa587211 */ /* 0x004fe200078a08ff */
[----:B---3--:R-:W-:-:S05]  /*20f0*/  HADD2.F32 R166, -RZ, R172.H0_H0 ;  /* 0x200000acffa67230 */ /* 0x008fca0000004100 */
[----:B------:R-:W-:Y:S01]  /*2100*/  FMUL R167, R166, R155 ;  /* 0x0000009ba6a77220 */ /* 0x000fe20000400000 */
[----:B------:R-:W-:-:S03]  /*2110*/  IMAD.IADD R166, R13, 0x1, R171 ;  /* 0x000000010da67824 */ /* 0x000fc600078e02ab */
[----:B------:R-:W-:Y:S01]  /*2120*/  FFMA R90, R90, R154, R167 ;  /* 0x0000009a5a5a7223 */ /* 0x000fe200000000a7 */
[----:B------:R-:W-:Y:S02]  /*2130*/  SHF.L.U64.HI R167, R4, 0x4, R5 ;  /* 0x0000000404a77819 */ /* 0x000fe40000010205 */
[----:B------:R-:W-:Y:S02]  /*2140*/  LEA.HI.X R89, R170, R11, R166, 0x1, P5 ;  /* 0x0000000baa597211 */ /* 0x000fe400028f0ca6 */
[----:B------:R-:W-:Y:S01]  /*2150*/  F2FP.F16.F32.PACK_AB R90, RZ, R90 ;  /* 0x0000005aff5a723e */ /* 0x000fe200000000ff */
[----:B------:R-:W-:-:S05]  /*2160*/  IMAD.X R169, R167, 0x1, R159, P4 ;  /* 0x00000001a7a97824 */ /* 0x000fca00020e069f */
[----:B------:R1:W-:Y:S01]  /*2170*/  @P1 STG.E.U16 desc[UR36][R168.64], R90 ;  /* 0x0000005aa8001986 */ /* 0x0003e2000c101524 */
[----:B------:R-:W-:Y:S05]  /*2180*/  @!P2 BRA `(.L_x_33) ;  /* 0x000000000004a947 */ /* 0x000fea0003800000 */
[----:B------:R2:W5:Y:S02]  /*2190*/  LDG.E.LTC128B.U16 R172, desc[UR36][R88.64+0x2] ;  /* 0x0000022458ac7981 */ /* 0x000564000c1e1520 */
.L_x_33:
[----:B------:R-:W-:Y:S05]  /*21a0*/  BSYNC B1 ;  /* 0x0000000000017941 */ /* 0x000fea0003800000 */
.L_x_32:
[----:B-1---5:R-:W-:Y:S01]  /*21b0*/  HADD2.F32 R90, -RZ, R172.H0_H0 ;  /* 0x200000acff5a7230 */ /* 0x022fe20000004100 */
[----:B------:R-:W-:Y:S01]  /*21c0*/  ISETP.GT.AND P1, PT, R0, 0x8, P3 ;  /* 0x000000080000780c */ /* 0x000fe20001f24270 */
[----:B------:R-:W-:Y:S03]  /*21d0*/  BSSY B1, `(.L_x_34) ;  /* 0x000000a000017945 */ /* 0x000fe60003800000 */
[----:B------:R-:W-:-:S04]  /*21e0*/  FMUL R90, R90, R155 ;  /* 0x0000009b5a5a7220 */ /* 0x000fc80000400000 */
[----:B------:R-:W-:Y:S01]  /*21f0*/  FFMA R90, R91, R154, R90 ;  /* 0x0000009a5b5a7223 */ /* 0x000fe2000000005a */
[----:B------:R-:W-:-:S04]  /*2200*/  @P2 IMAD.MOV.U32 R91, RZ, RZ, R169 ;  /* 0x000000ffff5b2224 */ /* 0x000fc800078e00a9 */
[----:B------:R-:W-:-:S04]  /*2210*/  F2FP.F16.F32.PACK_AB R90, RZ, R90 ;  /* 0x0000005aff5a723e */ /* 0x000fc800000000ff */
[----:B------:R-:W-:Y:S02]  /*2220*/  PRMT R166, R90, 0x7610, R166 ;  /* 0x000076105aa67816 */ /* 0x000fe400000000a6 */
[----:B------:R-:W-:-:S05]  /*2230*/  @P2 MOV R90, R168 ;  /* 0x000000a8005a2202 */ /* 0x000fca0000000f00 */
[----:B------:R1:W-:Y:S01]  /*2240*/  @P2 STG.E.U16 desc[UR36][R90.64+0x2], R166 ;  /* 0x000002a65a002986 */ /* 0x0003e2000c101524 */
[----:B------:R-:W-:Y:S05]  /*2250*/  @!P1 BRA `(.L_x_35) ;  /* 0x0000000000049947 */ /* 0x000fea0003800000 */
[----:B------:R3:W5:Y:S02]  /*2260*/  LDG.E.LTC128B.U16 R172, desc[UR36][R160.64+0x10] ;  /* 0x00001024a0ac7981 */ /* 0x000764000c1e1520 */
.L_x_35:
[----:B------:R-:W-:Y:S05]  /*2270*/  BSYNC B1 ;  /* 0x0000000000017941 */ /* 0x000fea0003800000 */
.L_x_34:
[----:B-1---5:R-:W-:Y:S01]  /*2280*/  HADD2.F32 R90, -RZ, R172.H0_H0 ;  /* 0x200000acff5a7230 */ /* 0x022fe20000004100 */
[----:B------:R-:W-:Y:S01]  /*2290*/  ISETP.GT.AND P2, PT, R0, 0x9, P3 ;  /* 0x000000090000780c */ /* 0x000fe20001f44270 */
[----:B------:R-:W-:Y:S03]  /*22a0*/  BSSY B1, `(.L_x_36) ;  /* 0x000000a000017945 */ /* 0x000fe60003800000 */
[----:B------:R-:W-:Y:S01]  /*22b0*/  FMUL R91, R90, R155 ;  /* 0x0000009b5a5b7220 */ /* 0x000fe20000400000 */
[----:B------:R-:W-:-:S03]  /*22c0*/  @P1 IMAD.MOV.U32 R90, RZ, RZ, R158 ;  /* 0x000000ffff5a1224 */ /* 0x000fc600078e009e */
[----:B------:R-:W-:-:S05]  /*22d0*/  FFMA R91, R92, R154, R91 ;  /* 0x0000009a5c5b7223 */ /* 0x000fca000000005b */
[----:B------:R-:W-:-:S04]  /*22e0*/  F2FP.F16.F32.PACK_AB R91, RZ, R91 ;  /* 0x0000005bff5b723e */ /* 0x000fc800000000ff */
[----:B------:R-:W-:Y:S01]  /*22f0*/  PRMT R92, R91, 0x7610, R92 ;  /* 0x000076105b5c7816 */ /* 0x000fe2000000005c */
[----:B------:R-:W-:-:S05]  /*2300*/  @P1 IMAD.MOV.U32 R91, RZ, RZ, R159 ;  /* 0x000000ffff5b1224 */ /* 0x000fca00078e009f */
[----:B------:R1:W-:Y:S01]  /*2310*/  @P1 STG.E.U16 desc[UR36][R90.64+0x10], R92 ;  /* 0x0000105c5a001986 */ /* 0x0003e2000c101524 */
[----:B------:R-:W-:Y:S05]  /*2320*/  @!P2 BRA `(.L_x_37) ;  /* 0x000000000004a947 */ /* 0x000fea0003800000 */
[----:B------:R4:W5:Y:S02]  /*2330*/  LDG.E.LTC128B.U16 R172, desc[UR36][R160.64+0x12] ;  /* 0x00001224a0ac7981 */ /* 0x000964000c1e1520 */
.L_x_37:
[----:B------:R-:W-:Y:S05]  /*2340*/  BSYNC B1 ;  /* 0x0000000000017941 */ /* 0x000fea0003800000 */
.L_x_36:
[----:B-1---5:R-:W-:Y:S01]  /*2350*/  HADD2.F32 R90, -RZ, R172.H0_H0 ;  /* 0x200000acff5a7230 */ /* 0x022fe20000004100 */
[----:B------:R-:W-:Y:S01]  /*2360*/  ISETP.GT.AND P1, PT, R0, 0x8, P0 ;  /* 0x000000080000780c */ /* 0x000fe20000724270 */
[----:B------:R-:W-:Y:S01]  /*2370*/  @P2 IMAD.MOV.U32 R91, RZ, RZ, R159 ;  /* 0x000000ffff5b2224 */ /* 0x000fe200078e009f */
[----:B------:R-:W-:Y:S02]  /*2380*/  BSSY B1, `(.L_x_38) ;  /* 0x0000009000017945 */ /* 0x000fe40003800000 */
[----:B------:R-:W-:-:S04]  /*2390*/  FMUL R90, R90, R155 ;  /* 0x0000009b5a5a7220 */ /* 0x000fc80000400000 */
[----:B------:R-:W-:-:S05]  /*23a0*/  FFMA R90, R93, R154, R90 ;  /* 0x0000009a5d5a7223 */ /* 0x000fca000000005a */
[----:B------:R-:W-:-:S04]  /*23b0*/  F2FP.F16.F32.PACK_AB R90, RZ, R90 ;  /* 0x0000005aff5a723e */ /* 0x000fc800000000ff */
[----:B------:R-:W-:Y:S01]  /*23c0*/  PRMT R92, R90, 0x7610, R92 ;  /* 0x000076105a5c7816 */ /* 0x000fe2000000005c */
[----:B------:R-:W-:-:S05]  /*23d0*/  @P2 IMAD.MOV.U32 R90, RZ, RZ, R158 ;  /* 0x000000ffff5a2224 */ /* 0x000fca00078e009e */
[----:B------:R1:W-:Y:S01]  /*23e0*/  @P2 STG.E.U16 desc[UR36][R90.64+0x12], R92 ;  /* 0x0000125c5a002986 */ /* 0x0003e2000c101524 */
[----:B------:R-:W-:Y:S05]  /*23f0*/  @!P1 BRA `(.L_x_39) ;  /* 0x0000000000049947 */ /* 0x000fea0003800000 */
[----:B------:R0:W5:Y:S02]  /*2400*/  LDG.E.LTC128B.U16 R172, desc[UR36][R88.64+0x10] ;  /* 0x0000102458ac7981 */ /* 0x000164000c1e1520 */
.L_x_39:
[----:B------:R-:W-:Y:S05]  /*2410*/  BSYNC B1 ;  /* 0x0000000000017941 */ /* 0x000fea0003800000 */
.L_x_38:
[----:B-1---5:R-:W-:Y:S01]  /*2420*/  HADD2.F32 R90, -RZ, R172.H0_H0 ;  /* 0x200000acff5a7230 */ /* 0x022fe20000004100 */
[----:B------:R-:W-:Y:S01]  /*2430*/  ISETP.GT.AND P2, PT, R0, 0x9, P0 ;  /* 0x000000090000780c */ /* 0x000fe20000744270 */
[----:B------:R-:W-:Y:S03]  /*2440*/  BSSY B1, `(.L_x_40) ;  /* 0x000000a000017945 */ /* 0x000fe60003800000 */
[----:B------:R-:W-:Y:S01]  /*2450*/  FMUL R91, R90, R155 ;  /* 0x0000009b5a5b7220 */ /* 0x000fe20000400000 */
[----:B------:R-:W-:-:S03]  /*2460*/  @P1 IMAD.MOV.U32 R90, RZ, RZ, R168 ;  /* 0x000000ffff5a1224 */ /* 0x000fc600078e00a8 */
[----:B------:R-:W-:-:S05]  /*2470*/  FFMA R91, R94, R154, R91 ;  /* 0x0000009a5e5b7223 */ /* 0x000fca000000005b */
[----:B------:R-:W-:-:S04]  /*2480*/  F2FP.F16.F32.PACK_AB R91, RZ, R91 ;  /* 0x0000005bff5b723e */ /* 0x000fc800000000ff */
[----:B------:R-:W-:Y:S02]  /*2490*/  PRMT R92, R91, 0x7610, R92 ;  /* 0x000076105b5c7816 */ /* 0x000fe4000000005c */
[----:B------:R-:W-:-:S05]  /*24a0*/  @P1 MOV R91, R169 ;  /* 0x000000a9005b1202 */ /* 0x000fca0000000f00 */
[----:B------:R1:W-:Y:S01]  /*24b0*/  @P1 STG.E.U16 desc[UR36][R90.64+0x10], R92 ;  /* 0x0000105c5a001986 */ /* 0x0003e2000c101524 */
[----:B------:R-:W-:Y:S05]  /*24c0*/  @!P2 BRA `(.L_x_41) ;  /* 0x000000000004a947 */ /* 0x000fea0003800000 */
[----:B------:R0:W5:Y:S02]  /*24d0*/  LDG.E.LTC128B.U16 R172, desc[UR36][R88.64+0x12] ;  /* 0x0000122458ac7981 */ /* 0x000164000c1e1520 */
.L_x_41:
[----:B------:R-:W-:Y:S05]  /*24e0*/  BSYNC B1 ;  /* 0x0000000000017941 */ /* 0x000fea0003800000 */
.L_x_40:
        /* <DEDUP_REMOVED lines=12> */
.L_x_43:
[----:B------:R-:W-:Y:S05]  /*25b0*/  BSYNC B1 ;  /* 0x0000000000017941 */ /* 0x000fea0003800000 */
.L_x_42:
        /* <DEDUP_REMOVED lines=12> */
.L_x_45:
[----:B------:R-:W-:Y:S05]  /*2680*/  BSYNC B1 ;  /* 0x0000000000017941 */ /* 0x000fea0003800000 */
.L_x_44:
        /* <DEDUP_REMOVED lines=12> */
.L_x_47:
[----:B------:R-:W-:Y:S05]  /*2750*/  BSYNC B1 ;  /* 0x0000000000017941 */ /* 0x000fea0003800000 */
.L_x_46:
[----:B-1---5:R-:W-:Y:S01]  /*2760*/  HADD2.F32 R90, -RZ, R172.H0_H0 ;  /* 0x200000acff5a7230 */ /* 0x022fe20000004100 */
[----:B------:R-:W-:Y:S01]  /*2770*/  ISETP.GT.AND P2, PT, R0, 0x11, P0 ;  /* 0x000000110000780c */ /* 0x000fe20000744270 */
[----:B------:R-:W-:Y:S03]  /*2780*/  BSSY B1, `(.L_x_48) ;  /* 0x000000a000017945 */ /* 0x000fe60003800000 */
[----:B------:R-:W-:Y:S01]  /*2790*/  FMUL R91, R90, R155 ;  /* 0x0000009b5a5b7220 */ /* 0x000fe20000400000 */
[----:B------:R-:W-:-:S03]  /*27a0*/  @P1 MOV R90, R168 ;  /* 0x000000a8005a1202 */ /* 0x000fc60000000f00 */
[----:B------:R-:W-:-:S05]  /*27b0*/  FFMA R91, R98, R154, R91 ;  /* 0x0000009a625b7223 */ /* 0x000fca000000005b */
[----:B------:R-:W-:-:S04]  /*27c0*/  F2FP.F16.F32.PACK_AB R91, RZ, R91 ;  /* 0x0000005bff5b723e */ /* 0x000fc800000000ff */
[----:B------:R-:W-:Y:S01]  /*27d0*/  PRMT R92, R91, 0x7610, R92 ;  /* 0x000076105b5c7816 */ /* 0x000fe2000000005c */
[----:B------:R-:W-:-:S05]  /*27e0*/  @P1 IMAD.MOV.U32 R91, RZ, RZ, R169 ;  /* 0x000000ffff5b1224 */ /* 0x000fca00078e00a9 */
[----:B------:R1:W-:Y:S01]  /*27f0*/  @P1 STG.E.U16 desc[UR36][R90.64+0x20], R92 ;  /* 0x0000205c5a001986 */ /* 0x0003e2000c101524 */
[----:B------:R-:W-:Y:S05]  /*2800*/  @!P2 BRA `(.L_x_49) ;  /* 0x000000000004a947 */ /* 0x000fea0003800000 */
[----:B------:R0:W5:Y:S02]  /*2810*/  LDG.E.LTC128B.U16 R172, desc[UR36][R88.64+0x22] ;  /* 0x0000222458ac7981 */ /* 0x000164000c1e1520 */
.L_x_49:
[----:B------:R-:W-:Y:S05]  /*2820*/  BSYNC B1 ;  /* 0x0000000000017941 */ /* 0x000fea0003800000 */
.L_x_48:
        /* <DEDUP_REMOVED lines=12> */
.L_x_51:
[----:B------:R-:W-:Y:S05]  /*28f0*/  BSYNC B1 ;  /* 0x0000000000017941 */ /* 0x000fea0003800000 */
.L_x_50:
        /* <DEDUP_REMOVED lines=12> */
.L_x_53:
[----:B------:R-:W-:Y:S05]  /*29c0*/  BSYNC B1 ;  /* 0x0000000000017941 */ /* 0x000fea0003800000 */
.L_x_52:
[----:B-1---5:R-:W-:Y:S01]  /*29d0*/  HADD2.F32 R90, -RZ, R172.H0_H0 ;  /* 0x200000acff5a7230 */ /* 0x022fe20000004100 */
[----:B------:R-:W-:Y:S01]  /*29e0*/  @P2 MOV R91, R159 ;  /* 0x0000009f005b2202 */ /* 0x000fe20000000f00 */
[----:B------:R-:W-:Y:S01]  /*29f0*/  BSSY B1, `(.L_x_54) ;  /* 0x000000a000017945 */ /* 0x000fe20003800000 */
[----:B------:R-:W-:Y:S02]  /*2a00*/  ISETP.GT.AND P1, PT, R0, 0x18, P0 ;  /* 0x000000180000780c */ /* 0x000fe40000724270 */
        /* <DEDUP_REMOVED lines=8> */
.L_x_55:
[----:B------:R-:W-:Y:S05]  /*2a90*/  BSYNC B1 ;  /* 0x0000000000017941 */ /* 0x000fea0003800000 */
.L_x_54:
        /* <DEDUP_REMOVED lines=12> */
.L_x_57:
[----:B------:R-:W-:Y:S05]  /*2b60*/  BSYNC B1 ;  /* 0x0000000000017941 */ /* 0x000fea0003800000 */
.L_x_56:
        /* <DEDUP_REMOVED lines=12> */
.L_x_59:
[----:B------:R-:W-:Y:S05]  /*2c30*/  BSYNC B1 ;  /* 0x0000000000017941 */ /* 0x000fea0003800000 */
.L_x_58:
        /* <DEDUP_REMOVED lines=12> */
.L_x_61:
[----:B------:R-:W-:Y:S05]  /*2d00*/  BSYNC B1 ;  /* 0x0000000000017941 */ /* 0x000fea0003800000 */
.L_x_60:
[----:B-1---5:R-:W-:Y:S01]  /*2d10*/  HADD2.F32 R90, -RZ, R172.H0_H0 ;  /* 0x200000acff5a7230 */ /* 0x022fe20000004100 */
[----:B------:R-:W-:Y:S01]  /*2d20*/  ISETP.GT.AND P1, PT, R0, 0x20, P0 ;  /* 0x000000200000780c */ /* 0x000fe20000724270 */
[----:B------:R-:W-:Y:S01]  /*2d30*/  @P2 IMAD.MOV.U32 R91, RZ, RZ, R159 ;  /* 0x000000ffff5b2224 */ /* 0x000fe200078e009f */
[----:B------:R-:W-:Y:S02]  /*2d40*/  BSSY B1, `(.L_x_62) ;  /* 0x0000009000017945 */ /* 0x000fe40003800000 */
[----:B------:R-:W-:-:S04]  /*2d50*/  FMUL R90, R90, R155 ;  /* 0x0000009b5a5a7220 */ /* 0x000fc80000400000 */
[----:B------:R-:W-:-:S05]  /*2d60*/  FFMA R90, R105, R154, R90 ;  /* 0x0000009a695a7223 */ /* 0x000fca000000005a */
[----:B------:R-:W-:-:S04]  /*2d70*/  F2FP.F16.F32.PACK_AB R90, RZ, R90 ;  /* 0x0000005aff5a723e */ /* 0x000fc800000000ff */
[----:B------:R-:W-:Y:S02]  /*2d80*/  PRMT R92, R90, 0x7610, R92 ;  /* 0x000076105a5c7816 */ /* 0x000fe4000000005c */
[----:B------:R-:W-:-:S05]  /*2d90*/  @P2 MOV R90, R158 ;  /* 0x0000009e005a2202 */ /* 0x000fca0000000f00 */
[----:B------:R1:W-:Y:S01]  /*2da0*/  @P2 STG.E.U16 desc[UR36][R90.64+0x42], R92 ;  /* 0x0000425c5a002986 */ /* 0x0003e2000c101524 */
[----:B------:R-:W-:Y:S05]  /*2db0*/  @!P1 BRA `(.L_x_63) ;  /* 0x0000000000049947 */ /* 0x000fea0003800000 */
[----:B------:R0:W5:Y:S02]  /*2dc0*/  LDG.E.LTC128B.U16 R172, desc[UR36][R88.64+0x40] ;  /* 0x0000402458ac7981 */ /* 0x000164000c1e1520 */
.L_x_63:
[----:B------:R-:W-:Y:S05]  /*2dd0*/  BSYNC B1 ;  /* 0x0000000000017941 */ /* 0x000fea0003800000 */
.L_x_62:
        /* <DEDUP_REMOVED lines=12> */
.L_x_65:
[----:B------:R-:W-:Y:S05]  /*2ea0*/  BSYNC B1 ;  /* 0x0000000000017941 */ /* 0x000fea0003800000 */
.L_x_64:
        /* <DEDUP_REMOVED lines=12> */
.L_x_67:
[----:B------:R-:W-:Y:S05]  /*2f70*/  BSYNC B1 ;  /* 0x0000000000017941 */ /* 0x000fea0003800000 */
.L_x_66:
        /* <DEDUP_REMOVED lines=12> */
.L_x_69:
[----:B------:R-:W-:Y:S05]  /*3040*/  BSYNC B1 ;  /* 0x0000000000017941 */ /* 0x000fea0003800000 */
.L_x_68:
        /* <DEDUP_REMOVED lines=12> */
.L_x_71:
[----:B------:R-:W-:Y:S05]  /*3110*/  BSYNC B1 ;  /* 0x0000000000017941 */ /* 0x000fea0003800000 */
.L_x_70:
        /* <DEDUP_REMOVED lines=12> */
.L_x_73:
[----:B------:R-:W-:Y:S05]  /*31e0*/  BSYNC B1 ;  /* 0x0000000000017941 */ /* 0x000fea0003800000 */
.L_x_72:
        /* <DEDUP_REMOVED lines=12> */
.L_x_75:
[----:B------:R-:W-:Y:S05]  /*32b0*/  BSYNC B1 ;  /* 0x0000000000017941 */ /* 0x000fea0003800000 */
.L_x_74:
        /* <DEDUP_REMOVED lines=12> */
.L_x_77:
[----:B------:R-:W-:Y:S05]  /*3380*/  BSYNC B1 ;  /* 0x0000000000017941 */ /* 0x000fea0003800000 */
.L_x_76:
        /* <DEDUP_REMOVED lines=12> */
.L_x_79:
[----:B------:R-:W-:Y:S05]  /*3450*/  BSYNC B1 ;  /* 0x0000000000017941 */ /* 0x000fea0003800000 */
.L_x_78:
        /* <DEDUP_REMOVED lines=12> */
.L_x_81:
[----:B------:R-:W-:Y:S05]  /*3520*/  BSYNC B1 ;  /* 0x0000000000017941 */ /* 0x000fea0003800000 */
.L_x_80:
        /* <DEDUP_REMOVED lines=12> */
.L_x_83:
[----:B------:R-:W-:Y:S05]  /*35f0*/  BSYNC B1 ;  /* 0x0000000000017941 */ /* 0x000fea0003800000 */
.L_x_82:
        /* <DEDUP_REMOVED lines=12> */
.L_x_85:
[----:B------:R-:W-:Y:S05]  /*36c0*/  BSYNC B1 ;  /* 0x0000000000017941 */ /* 0x000fea0003800000 */
.L_x_84:
        /* <DEDUP_REMOVED lines=12> */
.L_x_87:
[----:B------:R-:W-:Y:S05]  /*3790*/  BSYNC B1 ;  /* 0x0000000000017941 */ /* 0x000fea0003800000 */
.L_x_86:
        /* <DEDUP_REMOVED lines=12> */
.L_x_89:
[----:B------:R-:W-:Y:S05]  /*3860*/  BSYNC B1 ;  /* 0x0000000000017941 */ /* 0x000fea0003800000 */
.L_x_88:
        /* <DEDUP_REMOVED lines=12> */
.L_x_91:
[----:B------:R-:W-:Y:S05]  /*3930*/  BSYNC B1 ;  /* 0x0000000000017941 */ /* 0x000fea0003800000 */
.L_x_90:
        /* <DEDUP_REMOVED lines=12> */
.L_x_93:
[----:B------:R-:W-:Y:S05]  /*3a00*/  BSYNC B1 ;  /* 0x0000000000017941 */ /* 0x000fea0003800000 */
.L_x_92:
        /* <DEDUP_REMOVED lines=12> */
.L_x_95:
[----:B------:R-:W-:Y:S05]  /*3ad0*/  BSYNC B1 ;  /* 0x0000000000017941 */ /* 0x000fea0003800000 */
.L_x_94:
        /* <DEDUP_REMOVED lines=12> */
.L_x_97:
[----:B------:R-:W-:Y:S05]  /*3ba0*/  BSYNC B1 ;  /* 0x0000000000017941 */ /* 0x000fea0003800000 */
.L_x_96:
        /* <DEDUP_REMOVED lines=12> */
.L_x_99:
[----:B------:R-:W-:Y:S05]  /*3c70*/  BSYNC B1 ;  /* 0x0000000000017941 */ /* 0x000fea0003800000 */
.L_x_98:
        /* <DEDUP_REMOVED lines=12> */
.L_x_101:
[----:B------:R-:W-:Y:S05]  /*3d40*/  BSYNC B1 ;  /* 0x0000000000017941 */ /* 0x000fea0003800000 */
.L_x_100:
        /* <DEDUP_REMOVED lines=12> */
.L_x_103:
[----:B------:R-:W-:Y:S05]  /*3e10*/  BSYNC B1 ;  /* 0x0000000000017941 */ /* 0x000fea0003800000 */
.L_x_102:
        /* <DEDUP_REMOVED lines=12> */
.L_x_105:
[----:B------:R-:W-:Y:S05]  /*3ee0*/  BSYNC B1 ;  /* 0x0000000000017941 */ /* 0x000fea0003800000 */
.L_x_104:
        /* <DEDUP_REMOVED lines=12> */
.L_x_107:
[----:B------:R-:W-:Y:S05]  /*3fb0*/  BSYNC B1 ;  /* 0x0000000000017941 */ /* 0x000fea0003800000 */
.L_x_106:
        /* <DEDUP_REMOVED lines=12> */
.L_x_109:
[----:B------:R-:W-:Y:S05]  /*4080*/  BSYNC B1 ;  /* 0x0000000000017941 */ /* 0x000fea0003800000 */
.L_x_108:
        /* <DEDUP_REMOVED lines=12> */
.L_x_111:
[----:B------:R-:W-:Y:S05]  /*4150*/  BSYNC B1 ;  /* 0x0000000000017941 */ /* 0x000fea0003800000 */
.L_x_110:
        /* <DEDUP_REMOVED lines=12> */
.L_x_113:
[----:B------:R-:W-:Y:S05]  /*4220*/  BSYNC B1 ;  /* 0x0000000000017941 */ /* 0x000fea0003800000 */
.L_x_112:
        /* <DEDUP_REMOVED lines=12> */
.L_x_115:
[----:B------:R-:W-:Y:S05]  /*42f0*/  BSYNC B1 ;  /* 0x0000000000017941 */ /* 0x000fea0003800000 */
.L_x_114:
        /* <DEDUP_REMOVED lines=12> */
.L_x_117:
[----:B------:R-:W-:Y:S05]  /*43c0*/  BSYNC B1 ;  /* 0x0000000000017941 */ /* 0x000fea0003800000 */
.L_x_116:
        /* <DEDUP_REMOVED lines=12> */
.L_x_119:
[----:B------:R-:W-:Y:S05]  /*4490*/  BSYNC B1 ;  /* 0x0000000000017941 */ /* 0x000fea0003800000 */
.L_x_118:
        /* <DEDUP_REMOVED lines=12> */
.L_x_121:
[----:B------:R-:W-:Y:S05]  /*4560*/  BSYNC B1 ;  /* 0x0000000000017941 */ /* 0x000fea0003800000 */
.L_x_120:
        /* <DEDUP_REMOVED lines=12> */
.L_x_123:
[----:B------:R-:W-:Y:S05]  /*4630*/  BSYNC B1 ;  /* 0x0000000000017941 */ /* 0x000fea0003800000 */
.L_x_122:
        /* <DEDUP_REMOVED lines=12> */
.L_x_125:
[----:B------:R-:W-:Y:S05]  /*4700*/  BSYNC B1 ;  /* 0x0000000000017941 */ /* 0x000fea0003800000 */
.L_x_124:
        /* <DEDUP_REMOVED lines=12> */
.L_x_127:
[----:B------:R-:W-:Y:S05]  /*47d0*/  BSYNC B1 ;  /* 0x0000000000017941 */ /* 0x000fea0003800000 */
.L_x_126:
        /* <DEDUP_REMOVED lines=12> */
.L_x_129:
[----:B------:R-:W-:Y:S05]  /*48a0*/  BSYNC B1 ;  /* 0x0000000000017941 */ /* 0x000fea0003800000 */
.L_x_128:
        /* <DEDUP_REMOVED lines=12> */
.L_x_131:
[----:B------:R-:W-:Y:S05]  /*4970*/  BSYNC B1 ;  /* 0x0000000000017941 */ /* 0x000fea0003800000 */
.L_x_130:
        /* <DEDUP_REMOVED lines=12> */
.L_x_133:
[----:B------:R-:W-:Y:S05]  /*4a40*/  BSYNC B1 ;  /* 0x0000000000017941 */ /* 0x000fea0003800000 */
.L_x_132:
        /* <DEDUP_REMOVED lines=12> */
.L_x_135:
[----:B------:R-:W-:Y:S05]  /*4b10*/  BSYNC B1 ;  /* 0x0000000000017941 */ /* 0x000fea0003800000 */
.L_x_134:
        /* <DEDUP_REMOVED lines=12> */
.L_x_137:
[----:B------:R-:W-:Y:S05]  /*4be0*/  BSYNC B1 ;  /* 0x0000000000017941 */ /* 0x000fea0003800000 */
.L_x_136:
        /* <DEDUP_REMOVED lines=12> */
.L_x_139:
[----:B------:R-:W-:Y:S05]  /*4cb0*/  BSYNC B1 ;  /* 0x0000000000017941 */ /* 0x000fea0003800000 */
.L_x_138:
        /* <DEDUP_REMOVED lines=12> */
.L_x_141:
[----:B------:R-:W-:Y:S05]  /*4d80*/  BSYNC B1 ;  /* 0x0000000000017941 */ /* 0x000fea0003800000 */
.L_x_140:
        /* <DEDUP_REMOVED lines=12> */
.L_x_143:
[----:B------:R-:W-:Y:S05]  /*4e50*/  BSYNC B1 ;  /* 0x0000000000017941 */ /* 0x000fea0003800000 */
.L_x_142:
        /* <DEDUP_REMOVED lines=12> */
.L_x_145:
[----:B------:R-:W-:Y:S05]  /*4f20*/  BSYNC B1 ;  /* 0x0000000000017941 */ /* 0x000fea0003800000 */
.L_x_144:
        /* <DEDUP_REMOVED lines=12> */
.L_x_147:
[----:B------:R-:W-:Y:S05]  /*4ff0*/  BSYNC B1 ;  /* 0x0000000000017941 */ /* 0x000fea0003800000 */
.L_x_146:
        /* <DEDUP_REMOVED lines=12> */
.L_x_149:
[----:B------:R-:W-:Y:S05]  /*50c0*/  BSYNC B1 ;  /* 0x0000000000017941 */ /* 0x000fea0003800000 */
.L_x_148:
        /* <DEDUP_REMOVED lines=12> */
.L_x_151:
[----:B------:R-:W-:Y:S05]  /*5190*/  BSYNC B1 ;  /* 0x0000000000017941 */ /* 0x000fea0003800000 */
.L_x_150:
[----:B-----5:R-:W-:Y:S01]  /*51a0*/  HADD2.F32 R8, -RZ, R172.H0_H0 ;  /* 0x200000acff087230 */ /* 0x020fe20000004100 */
[----:B------:R-:W-:Y:S01]  /*51b0*/  ISETP.GT.AND P1, PT, R0, 0x79, P0 ;  /* 0x000000790000780c */ /* 0x000fe20000724270 */
[----:B------:R-:W-:Y:S01]  /*51c0*/  BSSY B1, `(.L_x_152) ;  /* 0x000000c000017945 */ /* 0x000fe20003800000 */
[----:B------:R-:W-:Y:S02]  /*51d0*/  IADD3 R153, P0, R153, 0x80, RZ ;  /* 0x0000008099997810 */ /* 0x000fe40007f1e0ff */
[----:B-1----:R-:W-:Y:S01]  /*51e0*/  FMUL R91, R8, R155 ;  /* 0x0000009b085b7220 */ /* 0x002fe20000400000 */
[----:B------:R-:W-:-:S03]  /*51f0*/  @P2 MOV R8, R168 ;  /* 0x000000a800082202 */ /* 0x000fc60000000f00 */
[----:B------:R-:W-:-:S05]  /*5200*/  FFMA R91, R150, R154, R91 ;  /* 0x0000009a965b7223 */ /* 0x000fca000000005b */
[----:B------:R-:W-:-:S04]  /*5210*/  F2FP.F16.F32.PACK_AB R91, RZ, R91 ;  /* 0x0000005bff5b723e */ /* 0x000fc800000000ff */
[----:B------:R-:W-:Y:S01]  /*5220*/  PRMT R90, R91, 0x7610, R90 ;  /* 0x000076105b5a7816 */ /* 0x000fe2000000005a */
[----:B------:R-:W-:Y:S02]  /*5230*/  IMAD.X R91, RZ, RZ, R9, P0 ;  /* 0x000000ffff5b7224 */ /* 0x000fe400000e0609 */
[----:B------:R-:W-:-:S05]  /*5240*/  @P2 IMAD.MOV.U32 R9, RZ, RZ, R169 ;  /* 0x000000ffff092224 */ /* 0x000fca00078e00a9 */
[----:B------:R1:W-:Y:S01]  /*5250*/  @P2 STG.E.U16 desc[UR36][R8.64+0xf0], R90 ;  /* 0x0000f05a08002986 */ /* 0x0003e2000c101524 */
[----:B------:R-:W-:Y:S05]  /*5260*/  @!P1 BRA `(.L_x_153) ;  /* 0x0000000000049947 */ /* 0x000fea0003800000 */
[----:B------:R0:W5:Y:S02]  /*5270*/  LDG.E.LTC128B.U16 R172, desc[UR36][R88.64+0xf2] ;  /* 0x0000f22458ac7981 */ /* 0x000164000c1e1520 */
.L_x_153:
[----:B------:R-:W-:Y:S05]  /*5280*/  BSYNC B1 ;  /* 0x0000000000017941 */ /* 0x000fea0003800000 */
.L_x_152:
[----:B-1---5:R-:W-:Y:S01]  /*5290*/  HADD2.F32 R8, -RZ, R172.H0_H0 ;  /* 0x200000acff087230 */ /* 0x022fe20000004100 */
[----:B------:R-:W-:Y:S01]  /*52a0*/  ISETP.GT.AND P0, PT, R3, 0x80, PT ;  /* 0x000000800300780c */ /* 0x000fe20003f04270 */
[----:B------:R-:W-:-:S03]  /*52b0*/  IMAD R90, R91, R14, RZ ;  /* 0x0000000e5b5a7224 */ /* 0x000fc600078e02ff */
[----:B0-2---:R-:W-:Y:S01]  /*52c0*/  FMUL R88, R8, R155 ;  /* 0x0000009b08587220 */ /* 0x005fe20000400000 */
[C---:B------:R-:W-:Y:S01]  /*52d0*/  IMAD R97, R153.reuse, R15, R90 ;  /* 0x0000000f99617224 */ /* 0x040fe200078e025a */
[----:B------:R-:W-:Y:S01]  /*52e0*/  ISETP.GT.AND P3, PT, R0, RZ, P0 ;  /* 0x000000ff0000720c */ /* 0x000fe20000764270 */
[----:B------:R-:W-:-:S04]  /*52f0*/  IMAD.WIDE.U32 R8, R153, R14, R156 ;  /* 0x0000000e99087225 */ /* 0x000fc800078e009c */
[----:B------:R-:W-:Y:S01]  /*5300*/  FFMA R151, R151, R154, R88 ;  /* 0x0000009a97977223 */ /* 0x000fe20000000058 */
[----:B------:R-:W-:Y:S01]  /*5310*/  IMAD.IADD R9, R9, 0x1, R97 ;  /* 0x0000000109097824 */ /* 0x000fe200078e0261 */
[----:B------:R-:W-:-:S03]  /*5320*/  LEA R88, P2, R8, R10, 0x1 ;  /* 0x0000000a08587211 */ /* 0x000fc600078408ff */
[----:B------:R-:W-:Y:S02]  /*5330*/  F2FP.F16.F32.PACK_AB R151, RZ, R151 ;  /* 0x00000097ff97723e */ /* 0x000fe400000000ff */
[----:B------:R-:W-:-:S03]  /*5340*/  LEA.HI.X R89, R8, R11, R9, 0x1, P2 ;  /* 0x0000000b08597211 */ /* 0x000fc600010f0c09 */
[----:B------:R0:W-:Y:S04]  /*5350*/  @P1 STG.E.U16 desc[UR36][R168.64+0xf2], R151 ;  /* 0x0000f297a8001986 */ /* 0x0001e8000c101524 */
[----:B------:R-:W2:Y:S01]  /*5360*/  @P3 LDG.E.LTC128B.U16 R172, desc[UR36][R88.64] ;  /* 0x0000002458ac3981 */ /* 0x000ea2000c1e1520 */
[----:B------:R-:W-:Y:S01]  /*5370*/  IMAD.WIDE.U32 R8, R153, R14, R6 ;  /* 0x0000000e99087225 */ /* 0x000fe200078e0006 */
[----:B------:R-:W-:Y:S01]  /*5380*/  SHF.L.U64.HI R95, R4, 0x8, R5 ;  /* 0x00000008045f7819 */ /* 0x000fe20000010205 */
[----:B------:R-:W-:Y:S01]  /*5390*/  BSSY B1, `(.L_x_154) ;  /* 0x0000011000017945 */ /* 0x000fe20003800000 */
[----:B------:R-:W-:Y:S01]  /*53a0*/  ISETP.GT.AND P2, PT, R0, 0x1, P0 ;  /* 0x000000010000780c */ /* 0x000fe20000744270 */
[----:B------:R-:W-:Y:S02]  /*53b0*/  IMAD.IADD R9, R97, 0x1, R9 ;  /* 0x0000000161097824 */ /* 0x000fe400078e0209 */
[----:B------:R-:W-:-:S02]  /*53c0*/  IMAD.SHL.U32 R93, R4, 0x100, RZ ;  /* 0x00000100045d7824 */ /* 0x000fc400078e00ff */
[----:B--2---:R-:W-:-:S05]  /*53d0*/  HADD2.F32 R90, -RZ, R172.H0_H0 ;  /* 0x200000acff5a7230 */ /* 0x004fca0000004100 */
[----:B------:R-:W-:Y:S01]  /*53e0*/  FMUL R15, R90, R155 ;  /* 0x0000009b5a0f7220 */ /* 0x000fe20000400000 */
[----:B------:R-:W-:Y:S01]  /*53f0*/  IMAD.WIDE.U32 R90, R23, R12, R8 ;  /* 0x0000000c175a7225 */ /* 0x000fe200078e0008 */
[----:B------:R-:W-:-:S03]  /*5400*/  IADD3 R8, P1, R93, R158, RZ ;  /* 0x0000009e5d087210 */ /* 0x000fc60007f3e0ff */
[----:B------:R-:W-:Y:S01]  /*5410*/  FFMA R15, R24, R154, R15 ;  /* 0x0000009a180f7223 */ /* 0x000fe2000000000f */
[----:B------:R-:W-:Y:S01]  /*5420*/  IMAD.IADD R5, R13, 0x1, R91 ;  /* 0x000000010d057824 */ /* 0x000fe200078e025b */
[C---:B------:R-:W-:Y:S01]  /*5430*/  LEA R4, P4, R90.reuse, R10, 0x1 ;  /* 0x0000000a5a047211 */ /* 0x040fe200078808ff */
[----:B------:R-:W-:Y:S02]  /*5440*/  IMAD.X R9, R95, 0x1, R159, P1 ;  /* 0x000000015f097824 */ /* 0x000fe400008e069f */
[----:B------:R-:W-:Y:S02]  /*5450*/  F2FP.F16.F32.PACK_AB R15, RZ, R15 ;  /* 0x0000000fff0f723e */ /* 0x000fe400000000ff */
[----:B------:R-:W-:-:S03]  /*5460*/  LEA.HI.X R5, R90, R11, R5, 0x1, P4 ;  /* 0x0000000b5a057211 */ /* 0x000fc600020f0c05 */
[----:B------:R0:W-:Y:S01]  /*5470*/  @P3 STG.E.U16 desc[UR36][R8.64], R15 ;  /* 0x0000000f08003986 */ /* 0x0001e2000c101524 */
[----:B------:R-:W-:Y:S05]  /*5480*/  @!P2 BRA `(.L_x_155) ;  /* 0x000000000004a947 */ /* 0x000fea0003800000 */
[----:B------:R1:W5:Y:S02]  /*5490*/  LDG.E.LTC128B.U16 R172, desc[UR36][R4.64+0x2] ;  /* 0x0000022404ac7981 */ /* 0x000364000c1e1520 */
.L_x_155:
[----:B------:R-:W-:Y:S05]  /*54a0*/  BSYNC B1 ;  /* 0x0000000000017941 */ /* 0x000fea0003800000 */
.L_x_154:
[----:B-----5:R-:W-:Y:S01]  /*54b0*/  HADD2.F32 R24, -RZ, R172.H0_H0 ;  /* 0x200000acff187230 */ /* 0x020fe20000004100 */
[----:B------:R-:W-:Y:S01]  /*54c0*/  ISETP.GT.AND P1, PT, R3, 0x88, PT ;  /* 0x000000880300780c */ /* 0x000fe20003f24270 */
[----:B0-----:R-:W-:Y:S01]  /*54d0*/  IMAD.WIDE.U32 R14, R153, R14, R162 ;  /* 0x0000000e990e7225 */ /* 0x001fe200078e00a2 */
[----:B------:R-:W-:Y:S03]  /*54e0*/  BSSY B1, `(.L_x_156) ;  /* 0x000000e000017945 */ /* 0x000fe60003800000 */
[----:B------:R-:W-:Y:S01]  /*54f0*/  FMUL R24, R24, R155 ;  /* 0x0000009b18187220 */ /* 0x000fe20000400000 */
[----:B------:R-:W-:Y:S02]  /*5500*/  ISETP.GT.AND P3, PT, R0, RZ, P1 ;  /* 0x000000ff0000720c */ /* 0x000fe40000f64270 */
[----:B------:R-:W-:Y:S01]  /*5510*/  IADD3 R21, P5, R20, R14, RZ ;  /* 0x0000000e14157210 */ /* 0x000fe20007fbe0ff */
[----:B------:R-:W-:Y:S01]  /*5520*/  FFMA R24, R25, R154, R24 ;  /* 0x0000009a19187223 */ /* 0x000fe20000000018 */
[----:B------:R-:W-:-:S02]  /*5530*/  IADD3 R97, R97, R15, RZ ;  /* 0x0000000f61617210 */ /* 0x000fc40007ffe0ff */
[----:B------:R-:W-:Y:S02]  /*5540*/  IADD3 R20, P4, R6, R14, RZ ;  /* 0x0000000e06147210 */ /* 0x000fe40007f9e0ff */
[----:B------:R-:W-:Y:S01]  /*5550*/  F2FP.F16.F32.PACK_AB R24, RZ, R24 ;  /* 0x00000018ff18723e */ /* 0x000fe200000000ff */
[----:B------:R-:W-:Y:S01]  /*5560*/  IMAD.X R156, R97, 0x1, R157, P5 ;  /* 0x00000001619c7824 */ /* 0x000fe200028e069d */
[----:B------:R-:W-:-:S03]  /*5570*/  LEA R14, P5, R21, R10, 0x1 ;  /* 0x0000000a150e7211 */ /* 0x000fc600078a08ff */
[----:B------:R0:W-:Y:S01]  /*5580*/  @P2 STG.E.U16 desc[UR36][R8.64+0x2], R24 ;  /* 0x0000021808002986 */ /* 0x0001e2000c101524 */
[----:B------:R-:W-:Y:S01]  /*5590*/  LEA.HI.X R15, R21, R11, R156, 0x1, P5 ;  /* 0x0000000b150f7211 */ /* 0x000fe200028f0c9c */
[----:B------:R-:W-:Y:S08]  /*55a0*/  @!P3 BRA `(.L_x_157) ;  /* 0x000000000004b947 */ /* 0x000ff00003800000 */
[----:B------:R2:W5:Y:S02]  /*55b0*/  LDG.E.LTC128B.U16 R172, desc[UR36][R14.64] ;  /* 0x000000240eac7981 */ /* 0x000564000c1e1520 */
.L_x_157:
[----:B------:R-:W-:Y:S05]  /*55c0*/  BSYNC B1 ;  /* 0x0000000000017941 */ /* 0x000fea0003800000 */
.L_x_156:
[----:B-----5:R-:W-:Y:S01]  /*55d0*/  HADD2.F32 R6, -RZ, R172.H0_H0 ;  /* 0x200000acff067230 */ /* 0x020fe20000004100 */
[----:B------:R-:W-:Y:S01]  /*55e0*/  ISETP.GT.AND P2, PT, R0, 0x1, P1 ;  /* 0x000000010000780c */ /* 0x000fe20000f44270 */
[----:B------:R-:W-:Y:S01]  /*55f0*/  IMAD.X R21, R7, 0x1, R97, P4 ;  /* 0x0000000107157824 */ /* 0x000fe200020e0661 */
[----:B------:R-:W-:Y:S02]  /*5600*/  BSSY B1, `(.L_x_158) ;  /* 0x000000d000017945 */ /* 0x000fe40003800000 */
[----:B------:R-:W-:Y:S01]  /*5610*/  FMUL R3, R6, R155 ;  /* 0x0000009b06037220 */ /* 0x000fe20000400000 */
[----:B------:R-:W-:Y:S01]  /*5620*/  IADD3 R6, P4, R8, R165, RZ ;  /* 0x000000a508067210 */ /* 0x000fe20007f9e0ff */
[----:B--2---:R-:W-:-:S04]  /*5630*/  IMAD.WIDE.U32 R14, R23, R12, R20 ;  /* 0x0000000c170e7225 */ /* 0x004fc800078e0014 */
[----:B------:R-:W-:Y:S01]  /*5640*/  FFMA R3, R26, R154, R3 ;  /* 0x0000009a1a037223 */ /* 0x000fe20000000003 */
[----:B------:R-:W-:Y:S01]  /*5650*/  IMAD.X R7, R9, 0x1, R167, P4 ;  /* 0x0000000109077824 */ /* 0x000fe200020e06a7 */
[----:B------:R-:W-:Y:S01]  /*5660*/  LEA R10, P5, R14, R10, 0x1 ;  /* 0x0000000a0e0a7211 */ /* 0x000fe200078a08ff */
[----:B------:R-:W-:Y:S02]  /*5670*/  IMAD.IADD R13, R13, 0x1, R15 ;  /* 0x000000010d0d7824 */ /* 0x000fe400078e020f */
[----:B------:R-:W-:-:S03]  /*5680*/  F2FP.F16.F32.PACK_AB R3, RZ, R3 ;  /* 0x00000003ff03723e */ /* 0x000fc600000000ff */
[----:B------:R-:W-:Y:S02]  /*5690*/  LEA.HI.X R11, R14, R11, R13, 0x1, P5 ;  /* 0x0000000b0e0b7211 */ /* 0x000fe400028f0c0d */
[----:B------:R2:W-:Y:S01]  /*56a0*/  @P3 STG.E.U16 desc[UR36][R6.64], R3 ;  /* 0x0000000306003986 */ /* 0x0005e2000c101524 */
[----:B------:R-:W-:Y:S05]  /*56b0*/  @!P2 BRA `(.L_x_159) ;  /* 0x000000000004a947 */ /* 0x000fea0003800000 */
[----:B------:R0:W5:Y:S02]  /*56c0*/  LDG.E.LTC128B.U16 R172, desc[UR36][R10.64+0x2] ;  /* 0x000002240aac7981 */ /* 0x000164000c1e1520 */
.L_x_159:
[----:B------:R-:W-:Y:S05]  /*56d0*/  BSYNC B1 ;  /* 0x0000000000017941 */ /* 0x000fea0003800000 */
.L_x_158:
[----:B-----5:R-:W-:Y:S01]  /*56e0*/  HADD2.F32 R12, -RZ, R172.H0_H0 ;  /* 0x200000acff0c7230 */ /* 0x020fe20000004100 */
[----:B------:R-:W-:Y:S01]  /*56f0*/  ISETP.GT.AND P3, PT, R0, 0x8, P0 ;  /* 0x000000080000780c */ /* 0x000fe20000764270 */
[----:B------:R-:W-:Y:S03]  /*5700*/  BSSY B1, `(.L_x_160) ;  /* 0x0000007000017945 */ /* 0x000fe60003800000 */
[----:B------:R-:W-:-:S04]  /*5710*/  FMUL R12, R12, R155 ;  /* 0x0000009b0c0c7220 */ /* 0x000fc80000400000 */
[----:B------:R-:W-:-:S05]  /*5720*/  FFMA R12, R27, R154, R12 ;  /* 0x0000009a1b0c7223 */ /* 0x000fca000000000c */
[----:B------:R-:W-:-:S05]  /*5730*/  F2FP.F16.F32.PACK_AB R12, RZ, R12 ;  /* 0x0000000cff0c723e */ /* 0x000fca00000000ff */
[----:B------:R0:W-:Y:S01]  /*5740*/  @P2 STG.E.U16 desc[UR36][R6.64+0x2], R12 ;  /* 0x0000020c06002986 */ /* 0x0001e2000c101524 */
[----:B------:R-:W-:Y:S05]  /*5750*/  @!P3 BRA `(.L_x_161) ;  /* 0x000000000004b947 */ /* 0x000fea0003800000 */
[----:B------:R0:W5:Y:S02]  /*5760*/  LDG.E.LTC128B.U16 R172, desc[UR36][R4.64+0x10] ;  /* 0x0000102404ac7981 */ /* 0x000164000c1e1520 */
.L_x_161:
[----:B------:R-:W-:Y:S05]  /*5770*/  BSYNC B1 ;  /* 0x0000000000017941 */ /* 0x000fea0003800000 */
.L_x_160:
[----:B0-2--5:R-:W-:Y:S01]  /*5780*/  HADD2.F32 R6, -RZ, R172.H0_H0 ;  /* 0x200000acff067230 */ /* 0x025fe20000004100 */
[----:B------:R-:W-:Y:S01]  /*5790*/  ISETP.GT.AND P2, PT, R0, 0x9, P0 ;  /* 0x000000090000780c */ /* 0x000fe20000744270 */
[----:B------:R-:W-:Y:S01]  /*57a0*/  IMAD.MOV.U32 R7, RZ, RZ, R9 ;  /* 0x000000ffff077224 */ /* 0x000fe200078e0009 */
[----:B------:R-:W-:Y:S02]  /*57b0*/  BSSY B1, `(.L_x_162) ;  /* 0x0000008000017945 */ /* 0x000fe40003800000 */
[----:B------:R-:W-:Y:S01]  /*57c0*/  FMUL R3, R6, R155 ;  /* 0x0000009b06037220 */ /* 0x000fe20000400000 */
[----:B------:R-:W-:-:S03]  /*57d0*/  IMAD.MOV.U32 R6, RZ, RZ, R8 ;  /* 0x000000ffff067224 */ /* 0x000fc600078e0008 */
[----:B------:R-:W-:-:S05]  /*57e0*/  FFMA R3, R28, R154, R3 ;  /* 0x0000009a1c037223 */ /* 0x000fca0000000003 */
[----:B------:R-:W-:-:S05]  /*57f0*/  F2FP.F16.F32.PACK_AB R3, RZ, R3 ;  /* 0x00000003ff03723e */ /* 0x000fca00000000ff */
[----:B------:R0:W-:Y:S01]  /*5800*/  @P3 STG.E.U16 desc[UR36][R6.64+0x10], R3 ;  /* 0x0000100306003986 */ /* 0x0001e2000c101524 */
[----:B------:R-:W-:Y:S05]  /*5810*/  @!P2 BRA `(.L_x_163) ;  /* 0x000000000004a947 */ /* 0x000fea0003800000 */
[----:B------:R2:W5:Y:S02]  /*5820*/  LDG.E.LTC128B.U16 R172, desc[UR36][R4.64+0x12] ;  /* 0x0000122404ac7981 */ /* 0x000564000c1e1520 */
.L_x_163:
[----:B------:R-:W-:Y:S05]  /*5830*/  BSYNC B1 ;  /* 0x0000000000017941 */ /* 0x000fea0003800000 */
.L_x_162:
        /* <DEDUP_REMOVED lines=9> */
.L_x_165:
[----:B------:R-:W-:Y:S05]  /*58d0*/  BSYNC B1 ;  /* 0x0000000000017941 */ /* 0x000fea0003800000 */
.L_x_164:
[----:B0----5:R-:W-:Y:S01]  /*58e0*/  HADD2.F32 R12, -RZ, R172.H0_H0 ;  /* 0x200000acff0c7230 */ /* 0x021fe20000004100 */
[----:B------:R-:W-:Y:S01]  /*58f0*/  IADD3 R8, P3, R165, R8, RZ ;  /* 0x00000008a5087210 */ /* 0x000fe20007f7e0ff */
[----:B------:R-:W-:Y:S01]  /*5900*/  BSSY B1, `(.L_x_166) ;  /* 0x0000009000017945 */ /* 0x000fe20003800000 */
[----:B------:R-:W-:Y:S02]  /*5910*/  ISETP.GT.AND P2, PT, R0, 0x9, P1 ;  /* 0x000000090000780c */ /* 0x000fe40000f44270 */
[----:B------:R-:W-:Y:S01]  /*5920*/  FMUL R3, R12, R155 ;  /* 0x0000009b0c037220 */ /* 0x000fe20000400000 */
[----:B------:R-:W-:-:S03]  /*5930*/  IADD3.X R9, R167, R9, RZ, P3, !PT ;  /* 0x00000009a7097210 */ /* 0x000fc60001ffe4ff */
[----:B------:R-:W-:-:S05]  /*5940*/  FFMA R3, R30, R154, R3 ;  /* 0x0000009a1e037223 */ /* 0x000fca0000000003 */
[----:B------:R-:W-:-:S05]  /*5950*/  F2FP.F16.F32.PACK_AB R3, RZ, R3 ;  /* 0x00000003ff03723e */ /* 0x000fca00000000ff */
[----:B------:R0:W-:Y:S01]  /*5960*/  @P4 STG.E.U16 desc[UR36][R8.64+0x10], R3 ;  /* 0x0000100308004986 */ /* 0x0001e2000c101524 */
[----:B------:R-:W-:Y:S05]  /*5970*/  @!P2 BRA `(.L_x_167) ;  /* 0x000000000004a947 */ /* 0x000fea0003800000 */
[----:B------:R0:W5:Y:S02]  /*5980*/  LDG.E.LTC128B.U16 R172, desc[UR36][R10.64+0x12] ;  /* 0x000012240aac7981 */ /* 0x000164000c1e1520 */
.L_x_167:
[----:B------:R-:W-:Y:S05]  /*5990*/  BSYNC B1 ;  /* 0x0000000000017941 */ /* 0x000fea0003800000 */
.L_x_166:
[----:B0----5:R-:W-:Y:S01]  /*59a0*/  HADD2.F32 R8, -RZ, R172.H0_H0 ;  /* 0x200000acff087230 */ /* 0x021fe20000004100 */
[----:B------:R-:W-:Y:S01]  /*59b0*/  ISETP.GT.AND P3, PT, R0, 0x10, P0 ;  /* 0x000000100000780c */ /* 0x000fe20000764270 */
[----:B------:R-:W-:Y:S03]  /*59c0*/  BSSY B1, `(.L_x_168) ;  /* 0x0000009000017945 */ /* 0x000fe60003800000 */
[----:B------:R-:W-:-:S04]  /*59d0*/  FMUL R8, R8, R155 ;  /* 0x0000009b08087220 */ /* 0x000fc80000400000 */
[----:B------:R-:W-:Y:S01]  /*59e0*/  FFMA R31, R31, R154, R8 ;  /* 0x0000009a1f1f7223 */ /* 0x000fe20000000008 */
[----:B------:R-:W-:-:S04]  /*59f0*/  IADD3 R8, P4, P5, R165, R158, R93 ;  /* 0x0000009ea5087210 */ /* 0x000fc80007d9e05d */
[----:B------:R-:W-:Y:S02]  /*5a00*/  F2FP.F16.F32.PACK_AB R31, RZ, R31 ;  /* 0x0000001fff1f723e */ /* 0x000fe400000000ff */
[----:B------:R-:W-:-:S05]  /*5a10*/  IADD3.X R9, R167, R159, R95, P4, P5 ;  /* 0x0000009fa7097210 */ /* 0x000fca00027ea45f */
[----:B------:R0:W-:Y:S01]  /*5a20*/  @P2 STG.E.U16 desc[UR36][R8.64+0x12], R31 ;  /* 0x0000121f08002986 */ /* 0x0001e2000c101524 */
[----:B------:R-:W-:Y:S05]  /*5a30*/  @!P3 BRA `(.L_x_169) ;  /* 0x000000000004b947 */ /* 0x000fea0003800000 */
[----:B------:R0:W5:Y:S02]  /*5a40*/  LDG.E.LTC128B.U16 R172, desc[UR36][R4.64+0x20] ;  /* 0x0000202404ac7981 */ /* 0x000164000c1e1520 */
.L_x_169:
[----:B------:R-:W-:Y:S05]  /*5a50*/  BSYNC B1 ;  /* 0x0000000000017941 */ /* 0x000fea0003800000 */
.L_x_168:
        /* <DEDUP_REMOVED lines=9> */
.L_x_171:
[----:B------:R-:W-:Y:S05]  /*5af0*/  BSYNC B1 ;  /* 0x0000000000017941 */ /* 0x000fea0003800000 */
.L_x_170:
        /* <DEDUP_REMOVED lines=9> */
.L_x_173:
[----:B------:R-:W-:Y:S05]  /*5b90*/  BSYNC B1 ;  /* 0x0000000000017941 */ /* 0x000fea0003800000 */
.L_x_172:
[----:B0----5:R-:W-:Y:S01]  /*5ba0*/  HADD2.F32 R12, -RZ, R172.H0_H0 ;  /* 0x200000acff0c7230 */ /* 0x021fe20000004100 */
        /* <DEDUP_REMOVED lines=8> */
.L_x_175:
[----:B------:R-:W-:Y:S05]  /*5c30*/  BSYNC B1 ;  /* 0x0000000000017941 */ /* 0x000fea0003800000 */
.L_x_174:
        /* <DEDUP_REMOVED lines=9> */
.L_x_177:
[----:B------:R-:W-:Y:S05]  /*5cd0*/  BSYNC B1 ;  /* 0x0000000000017941 */ /* 0x000fea0003800000 */
.L_x_176:
        /* <DEDUP_REMOVED lines=9> */
.L_x_179:
[----:B------:R-:W-:Y:S05]  /*5d70*/  BSYNC B1 ;  /* 0x0000000000017941 */ /* 0x000fea0003800000 */
.L_x_178:
        /* <DEDUP_REMOVED lines=9> */
.L_x_181:
[----:B------:R-:W-:Y:S05]  /*5e10*/  BSYNC B1 ;  /* 0x0000000000017941 */ /* 0x000fea0003800000 */
.L_x_180:
        /* <DEDUP_REMOVED lines=9> */
.L_x_183:
[----:B------:R-:W-:Y:S05]  /*5eb0*/  BSYNC B1 ;  /* 0x0000000000017941 */ /* 0x000fea0003800000 */
.L_x_182:
        /* <DEDUP_REMOVED lines=9> */
.L_x_185:
[----:B------:R-:W-:Y:S05]  /*5f50*/  BSYNC B1 ;  /* 0x0000000000017941 */ /* 0x000fea0003800000 */
.L_x_184:
        /* <DEDUP_REMOVED lines=9> */
.L_x_187:
[----:B------:R-:W-:Y:S05]  /*5ff0*/  BSYNC B1 ;  /* 0x0000000000017941 */ /* 0x000fea0003800000 */
.L_x_186:
        /* <DEDUP_REMOVED lines=9> */
.L_x_189:
[----:B------:R-:W-:Y:S05]  /*6090*/  BSYNC B1 ;  /* 0x0000000000017941 */ /* 0x000fea0003800000 */
.L_x_188:
        /* <DEDUP_REMOVED lines=9> */
.L_x_191:
[----:B------:R-:W-:Y:S05]  /*6130*/  BSYNC B1 ;  /* 0x0000000000017941 */ /* 0x000fea0003800000 */
.L_x_190:
        /* <DEDUP_REMOVED lines=9> */
.L_x_193:
[----:B------:R-:W-:Y:S05]  /*61d0*/  BSYNC B1 ;  /* 0x0000000000017941 */ /* 0x000fea0003800000 */
.L_x_192:
        /* <DEDUP_REMOVED lines=9> */
.L_x_195:
[----:B------:R-:W-:Y:S05]  /*6270*/  BSYNC B1 ;  /* 0x0000000000017941 */ /* 0x000fea0003800000 */
.L_x_194:
        /* <DEDUP_REMOVED lines=9> */
.L_x_197:
[----:B------:R-:W-:Y:S05]  /*6310*/  BSYNC B1 ;  /* 0x0000000000017941 */ /* 0x000fea0003800000 */
.L_x_196:
        /* <DEDUP_REMOVED lines=9> */
.L_x_199:
[----:B------:R-:W-:Y:S05]  /*63b0*/  BSYNC B1 ;  /* 0x0000000000017941 */ /* 0x000fea0003800000 */
.L_x_198:
        /* <DEDUP_REMOVED lines=9> */
.L_x_201:
[----:B------:R-:W-:Y:S05]  /*6450*/  BSYNC B1 ;  /* 0x0000000000017941 */ /* 0x000fea0003800000 */
.L_x_200:
        /* <DEDUP_REMOVED lines=9> */
.L_x_203:
[----:B------:R-:W-:Y:S05]  /*64f0*/  BSYNC B1 ;  /* 0x0000000000017941 */ /* 0x000fea0003800000 */
.L_x_202:
        /* <DEDUP_REMOVED lines=9> */
.L_x_205:
[----:B------:R-:W-:Y:S05]  /*6590*/  BSYNC B1 ;  /* 0x0000000000017941 */ /* 0x000fea0003800000 */
.L_x_204:
        /* <DEDUP_REMOVED lines=9> */
.L_x_207:
[----:B------:R-:W-:Y:S05]  /*6630*/  BSYNC B1 ;  /* 0x0000000000017941 */ /* 0x000fea0003800000 */
.L_x_206:
        /* <DEDUP_REMOVED lines=9> */
.L_x_209:
[----:B------:R-:W-:Y:S05]  /*66d0*/  BSYNC B1 ;  /* 0x0000000000017941 */ /* 0x000fea0003800000 */
.L_x_208:
        /* <DEDUP_REMOVED lines=9> */
.L_x_211:
[----:B------:R-:W-:Y:S05]  /*6770*/  BSYNC B1 ;  /* 0x0000000000017941 */ /* 0x000fea0003800000 */
.L_x_210:
        /* <DEDUP_REMOVED lines=9> */
.L_x_213:
[----:B------:R-:W-:Y:S05]  /*6810*/  BSYNC B1 ;  /* 0x0000000000017941 */ /* 0x000fea0003800000 */
.L_x_212:
        /* <DEDUP_REMOVED lines=9> */
.L_x_215:
[----:B------:R-:W-:Y:S05]  /*68b0*/  BSYNC B1 ;  /* 0x0000000000017941 */ /* 0x000fea0003800000 */
.L_x_214:
        /* <DEDUP_REMOVED lines=9> */
.L_x_217:
[----:B------:R-:W-:Y:S05]  /*6950*/  BSYNC B1 ;  /* 0x0000000000017941 */ /* 0x000fea0003800000 */
.L_x_216:
        /* <DEDUP_REMOVED lines=9> */
.L_x_219:
[----:B------:R-:W-:Y:S05]  /*69f0*/  BSYNC B1 ;  /* 0x0000000000017941 */ /* 0x000fea0003800000 */
.L_x_218:
        /* <DEDUP_REMOVED lines=9> */
.L_x_221:
[----:B------:R-:W-:Y:S05]  /*6a90*/  BSYNC B1 ;  /* 0x0000000000017941 */ /* 0x000fea0003800000 */
.L_x_220:
        /* <DEDUP_REMOVED lines=9> */
.L_x_223:
[----:B------:R-:W-:Y:S05]  /*6b30*/  BSYNC B1 ;  /* 0x0000000000017941 */ /* 0x000fea0003800000 */
.L_x_222:
        /* <DEDUP_REMOVED lines=9> */
.L_x_225:
[----:B------:R-:W-:Y:S05]  /*6bd0*/  BSYNC B1 ;  /* 0x0000000000017941 */ /* 0x000fea0003800000 */
.L_x_224:
        /* <DEDUP_REMOVED lines=9> */
.L_x_227:
[----:B------:R-:W-:Y:S05]  /*6c70*/  BSYNC B1 ;  /* 0x0000000000017941 */ /* 0x000fea0003800000 */
.L_x_226:
        /* <DEDUP_REMOVED lines=9> */
.L_x_229:
[----:B------:R-:W-:Y:S05]  /*6d10*/  BSYNC B1 ;  /* 0x0000000000017941 */ /* 0x000fea0003800000 */
.L_x_228:
        /* <DEDUP_REMOVED lines=9> */
.L_x_231:
[----:B------:R-:W-:Y:S05]  /*6db0*/  BSYNC B1 ;  /* 0x0000000000017941 */ /* 0x000fea0003800000 */
.L_x_230:
        /* <DEDUP_REMOVED lines=9> */
.L_x_233:
[----:B------:R-:W-:Y:S05]  /*6e50*/  BSYNC B1 ;  /* 0x0000000000017941 */ /* 0x000fea0003800000 */
.L_x_232:
        /* <DEDUP_REMOVED lines=9> */
.L_x_235:
[----:B------:R-:W-:Y:S05]  /*6ef0*/  BSYNC B1 ;  /* 0x0000000000017941 */ /* 0x000fea0003800000 */
.L_x_234:
        /* <DEDUP_REMOVED lines=9> */
.L_x_237:
[----:B------:R-:W-:Y:S05]  /*6f90*/  BSYNC B1 ;  /* 0x0000000000017941 */ /* 0x000fea0003800000 */
.L_x_236:
        /* <DEDUP_REMOVED lines=9> */
.L_x_239:
[----:B------:R-:W-:Y:S05]  /*7030*/  BSYNC B1 ;  /* 0x0000000000017941 */ /* 0x000fea0003800000 */
.L_x_238:
        /* <DEDUP_REMOVED lines=9> */
.L_x_241:
[----:B------:R-:W-:Y:S05]  /*70d0*/  BSYNC B1 ;  /* 0x0000000000017941 */ /* 0x000fea0003800000 */
.L_x_240:
        /* <DEDUP_REMOVED lines=9> */
.L_x_243:
[----:B------:R-:W-:Y:S05]  /*7170*/  BSYNC B1 ;  /* 0x0000000000017941 */ /* 0x000fea0003800000 */
.L_x_242:
        /* <DEDUP_REMOVED lines=9> */
.L_x_245:
[----:B------:R-:W-:Y:S05]  /*7210*/  BSYNC B1 ;  /* 0x0000000000017941 */ /* 0x000fea0003800000 */
.L_x_244:
        /* <DEDUP_REMOVED lines=9> */
.L_x_247:
[----:B------:R-:W-:Y:S05]  /*72b0*/  BSYNC B1 ;  /* 0x0000000000017941 */ /* 0x000fea0003800000 */
.L_x_246:
        /* <DEDUP_REMOVED lines=9> */
.L_x_249:
[----:B------:R-:W-:Y:S05]  /*7350*/  BSYNC B1 ;  /* 0x0000000000017941 */ /* 0x000fea0003800000 */
.L_x_248:
        /* <DEDUP_REMOVED lines=9> */
.L_x_251:
[----:B------:R-:W-:Y:S05]  /*73f0*/  BSYNC B1 ;  /* 0x0000000000017941 */ /* 0x000fea0003800000 */
.L_x_250:
        /* <DEDUP_REMOVED lines=9> */
.L_x_253:
[----:B------:R-:W-:Y:S05]  /*7490*/  BSYNC B1 ;  /* 0x0000000000017941 */ /* 0x000fea0003800000 */
.L_x_252:
        /* <DEDUP_REMOVED lines=9> */
.L_x_255:
[----:B------:R-:W-:Y:S05]  /*7530*/  BSYNC B1 ;  /* 0x0000000000017941 */ /* 0x000fea0003800000 */
.L_x_254:
        /* <DEDUP_REMOVED lines=9> */
.L_x_257:
[----:B------:R-:W-:Y:S05]  /*75d0*/  BSYNC B1 ;  /* 0x0000000000017941 */ /* 0x000fea0003800000 */
.L_x_256:
        /* <DEDUP_REMOVED lines=9> */
.L_x_259:
[----:B------:R-:W-:Y:S05]  /*7670*/  BSYNC B1 ;  /* 0x0000000000017941 */ /* 0x000fea0003800000 */
.L_x_258:
        /* <DEDUP_REMOVED lines=9> */
.L_x_261:
[----:B------:R-:W-:Y:S05]  /*7710*/  BSYNC B1 ;  /* 0x0000000000017941 */ /* 0x000fea0003800000 */
.L_x_260:
        /* <DEDUP_REMOVED lines=9> */
.L_x_263:
[----:B------:R-:W-:Y:S05]  /*77b0*/  BSYNC B1 ;  /* 0x0000000000017941 */ /* 0x000fea0003800000 */
.L_x_262:
        /* <DEDUP_REMOVED lines=9> */
.L_x_265:
[----:B------:R-:W-:Y:S05]  /*7850*/  BSYNC B1 ;  /* 0x0000000000017941 */ /* 0x000fea0003800000 */
.L_x_264:
        /* <DEDUP_REMOVED lines=9> */
.L_x_267:
[----:B------:R-:W-:Y:S05]  /*78f0*/  BSYNC B1 ;  /* 0x0000000000017941 */ /* 0x000fea0003800000 */
.L_x_266:
        /* <DEDUP_REMOVED lines=9> */
.L_x_269:
[----:B------:R-:W-:Y:S05]  /*7990*/  BSYNC B1 ;  /* 0x0000000000017941 */ /* 0x000fea0003800000 */
.L_x_268:
        /* <DEDUP_REMOVED lines=9> */
.L_x_271:
[----:B------:R-:W-:Y:S05]  /*7a30*/  BSYNC B1 ;  /* 0x0000000000017941 */ /* 0x000fea0003800000 */
.L_x_270:
        /* <DEDUP_REMOVED lines=9> */
.L_x_273:
[----:B------:R-:W-:Y:S05]  /*7ad0*/  BSYNC B1 ;  /* 0x0000000000017941 */ /* 0x000fea0003800000 */
.L_x_272:
        /* <DEDUP_REMOVED lines=9> */
.L_x_275:
[----:B------:R-:W-:Y:S05]  /*7b70*/  BSYNC B1 ;  /* 0x0000000000017941 */ /* 0x000fea0003800000 */
.L_x_274:
[----:B012--5:R-:W-:Y:S01]  /*7b80*/  HADD2.F32 R4, -RZ, R172.H0_H0 ;  /* 0x200000acff047230 */ /* 0x027fe20000004100 */
        /* <DEDUP_REMOVED lines=8> */
.L_x_277:
[----:B------:R-:W-:Y:S05]  /*7c10*/  BSYNC B1 ;  /* 0x0000000000017941 */ /* 0x000fea0003800000 */
.L_x_276:
[----:B0----5:R-:W-:Y:S01]  /*7c20*/  HADD2.F32 R4, -RZ, R172.H0_H0 ;  /* 0x200000acff047230 */ /* 0x021fe20000004100 */
[----:B------:R-:W-:Y:S01]  /*7c30*/  ISETP.GT.AND P1, PT, R0, 0x79, P1 ;  /* 0x000000790000780c */ /* 0x000fe20000f24270 */
[----:B------:R-:W-:Y:S01]  /*7c40*/  @P2 IMAD.MOV.U32 R5, RZ, RZ, R9 ;  /* 0x000000ffff052224 */ /* 0x000fe200078e0009 */
[----:B------:R-:W-:Y:S02]  /*7c50*/  BSSY B1, `(.L_x_278) ;  /* 0x0000008000017945 */ /* 0x000fe40003800000 */
[----:B------:R-:W-:Y:S01]  /*7c60*/  FMUL R3, R4, R155 ;  /* 0x0000009b04037220 */ /* 0x000fe20000400000 */
[----:B------:R-:W-:-:S03]  /*7c70*/  @P2 IMAD.MOV.U32 R4, RZ, RZ, R8 ;  /* 0x000000ffff042224 */ /* 0x000fc600078e0008 */
[----:B------:R-:W-:-:S05]  /*7c80*/  FFMA R3, R86, R154, R3 ;  /* 0x0000009a56037223 */ /* 0x000fca0000000003 */
[----:B------:R-:W-:-:S05]  /*7c90*/  F2FP.F16.F32.PACK_AB R3, RZ, R3 ;  /* 0x00000003ff03723e */ /* 0x000fca00000000ff */
[----:B------:R0:W-:Y:S01]  /*7ca0*/  @P2 STG.E.U16 desc[UR36][R4.64+0xf0], R3 ;  /* 0x0000f00304002986 */ /* 0x0001e2000c101524 */
[----:B------:R-:W-:Y:S05]  /*7cb0*/  @!P1 BRA `(.L_x_279) ;  /* 0x0000000000049947 */ /* 0x000fea0003800000 */
[----:B------:R2:W5:Y:S02]  /*7cc0*/  LDG.E.LTC128B.U16 R172, desc[UR36][R10.64+0xf2] ;  /* 0x0000f2240aac7981 */ /* 0x000564000c1e1520 */
.L_x_279:
[----:B------:R-:W-:Y:S05]  /*7cd0*/  BSYNC B1 ;  /* 0x0000000000017941 */ /* 0x000fea0003800000 */
.L_x_278:
[----:B------:R-:W-:Y:S05]  /*7ce0*/  @!P1 BRA `(.L_x_280) ;  /* 0x00000024004c9947 */ /* 0x000fea0003800000 */
[----:B-----5:R-:W-:-:S05]  /*7cf0*/  HADD2.F32 R172, -RZ, R172.H0_H0 ;  /* 0x200000acffac7230 */ /* 0x020fca0000004100 */
[----:B------:R-:W-:-:S04]  /*7d00*/  FMUL R172, R172, R155 ;  /* 0x0000009bacac7220 */ /* 0x000fc80000400000 */
[----:B------:R-:W-:-:S05]  /*7d10*/  FFMA R172, R87, R154, R172 ;  /* 0x0000009a57ac7223 */ /* 0x000fca00000000ac */
[----:B------:R-:W-:-:S05]  /*7d20*/  F2FP.F16.F32.PACK_AB R172, RZ, R172 ;  /* 0x000000acffac723e */ /* 0x000fca00000000ff */
[----:B------:R0:W-:Y:S01]  /*7d30*/  STG.E.U16 desc[UR36][R8.64+0xf2], R172 ;  /* 0x0000f2ac08007986 */ /* 0x0001e2000c101524 */
[----:B------:R-:W-:Y:S05]  /*7d40*/  BRA `(.L_x_280) ;  /* 0x0000002400347947 */ /* 0x000fea0003800000 */
.L_x_29:
[----:B------:R-:W-:Y:S01]  /*7d50*/  ULDC.64 UR4, c[0x0][0x5c0] ;  /* 0x0001700000047ab9 */ /* 0x000fe20000000a00 */
[-C--:B------:R-:W-:Y:S01]  /*7d60*/  FMUL R88, R88, R154.reuse ;  /* 0x0000009a58587220 */ /* 0x080fe20000400000 */
[----:B------:R-:W-:Y:S01]  /*7d70*/  LEA R8, P0, R166, UR4, 0x1 ;  /* 0x00000004a6087c11 */ /* 0x000fe2000f8008ff */
[----:B------:R-:W-:Y:S01]  /*7d80*/  IMAD.SHL.U32 R7, R4, 0x10, RZ ;  /* 0x0000001004077824 */ /* 0x000fe200078e00ff */
[----:B------:R-:W-:Y:S01]  /*7d90*/  ISETP.GT.AND P2, PT, R0, 0x1, P3 ;  /* 0x000000010000780c */ /* 0x000fe20001f44270 */
[-C--:B------:R-:W-:Y:S01]  /*7da0*/  FMUL R89, R89, R154.reuse ;  /* 0x0000009a59597220 */ /* 0x080fe20000400000 */
[----:B------:R-:W-:Y:S01]  /*7db0*/  LEA.HI.X R9, R166, UR5, R169, 0x1, P0 ;  /* 0x00000005a6097c11 */ /* 0x000fe200080f0ca9 */
[-C--:B------:R-:W-:Y:S01]  /*7dc0*/  FMUL R90, R90, R154.reuse ;  /* 0x0000009a5a5a7220 */ /* 0x080fe20000400000 */
[----:B------:R-:W-:Y:S01]  /*7dd0*/  ISETP.GT.AND P0, PT, R3, 0x8, PT ;  /* 0x000000080300780c */ /* 0x000fe20003f04270 */
[----:B------:R-:W-:Y:S01]  /*7de0*/  FMUL R91, R91, R154 ;  /* 0x0000009a5b5b7220 */ /* 0x000fe20000400000 */
[----:B------:R-:W-:Y:S01]  /*7df0*/  F2FP.F16.F32.PACK_AB R88, RZ, R88 ;  /* 0x00000058ff58723e */ /* 0x000fe200000000ff */
[-C--:B------:R-:W-:Y:S01]  /*7e00*/  FMUL R92, R92, R154.reuse ;  /* 0x0000009a5c5c7220 */ /* 0x080fe20000400000 */
[----:B------:R-:W-:Y:S01]  /*7e10*/  ISETP.GT.AND P4, PT, R0, RZ, P0 ;  /* 0x000000ff0000720c */ /* 0x000fe20000784270 */
[----:B------:R-:W-:Y:S01]  /*7e20*/  FMUL R93, R93, R154 ;  /* 0x0000009a5d5d7220 */ /* 0x000fe20000400000 */
[----:B------:R-:W-:Y:S01]  /*7e30*/  SHF.L.U64.HI R6, R4, 0x4, R5 ;  /* 0x0000000404067819 */ /* 0x000fe20000010205 */
[----:B------:R-:W-:Y:S01]  /*7e40*/  @P1 STG.E.U16 desc[UR36][R8.64], R88 ;  /* 0x0000005808001986 */ /* 0x000fe2000c101524 */
[----:B------:R-:W-:Y:S01]  /*7e50*/  IADD3 R10, P5, R7, R8, RZ ;  /* 0x00000008070a7210 */ /* 0x000fe20007fbe0ff */
[-C--:B------:R-:W-:Y:S01]  /*7e60*/  FMUL R94, R94, R154.reuse ;  /* 0x0000009a5e5e7220 */ /* 0x080fe20000400000 */
[----:B------:R-:W-:Y:S01]  /*7e70*/  ISETP.GT.AND P1, PT, R0, 0x1, P0 ;  /* 0x000000010000780c */ /* 0x000fe20000724270 */
[----:B------:R-:W-:Y:S01]  /*7e80*/  FMUL R95, R95, R154 ;  /* 0x0000009a5f5f7220 */ /* 0x000fe20000400000 */
[----:B------:R-:W-:Y:S01]  /*7e90*/  F2FP.F16.F32.PACK_AB R89, RZ, R89 ;  /* 0x00000059ff59723e */ /* 0x000fe200000000ff */
[----:B------:R-:W-:Y:S01]  /*7ea0*/  IMAD.X R11, R6, 0x1, R9, P5 ;  /* 0x00000001060b7824 */ /* 0x000fe200028e0609 */
[----:B------:R-:W-:Y:S01]  /*7eb0*/  F2FP.F16.F32.PACK_AB R90, RZ, R90 ;  /* 0x0000005aff5a723e */ /* 0x000fe200000000ff */
[-C--:B------:R-:W-:Y:S01]  /*7ec0*/  FMUL R96, R96, R154.reuse ;  /* 0x0000009a60607220 */ /* 0x080fe20000400000 */
[----:B------:R-:W-:Y:S01]  /*7ed0*/  F2FP.F16.F32.PACK_AB R91, RZ, R91 ;  /* 0x0000005bff5b723e */ /* 0x000fe200000000ff */
[----:B------:R-:W-:Y:S01]  /*7ee0*/  @P2 STG.E.U16 desc[UR36][R8.64+0x2], R89 ;  /* 0x0000025908002986 */ /* 0x000fe2000c101524 */
[C---:B------:R-:W-:Y:S01]  /*7ef0*/  ISETP.GT.AND P5, PT, R0.reuse, 0x9, P3 ;  /* 0x000000090000780c */ /* 0x040fe20001fa4270 */
[-C--:B------:R-:W-:Y:S01]  /*7f00*/  FMUL R97, R97, R154.reuse ;  /* 0x0000009a61617220 */ /* 0x080fe20000400000 */
[C---:B------:R-:W-:Y:S01]  /*7f10*/  ISETP.GT.AND P2, PT, R0.reuse, 0x8, P0 ;  /* 0x000000080000780c */ /* 0x040fe20000744270 */
[----:B------:R-:W-:Y:S01]  /*7f20*/  @P4 STG.E.U16 desc[UR36][R10.64], R90 ;  /* 0x0000005a0a004986 */ /* 0x000fe2000c101524 */
[----:B------:R-:W-:Y:S01]  /*7f30*/  ISETP.GT.AND P4, PT, R0, 0x8, P3 ;  /* 0x000000080000780c */ /* 0x000fe20001f84270 */
[----:B------:R-:W-:Y:S01]  /*7f40*/  FMUL R98, R98, R154 ;  /* 0x0000009a62627220 */ /* 0x000fe20000400000 */
[----:B------:R-:W-:Y:S01]  /*7f50*/  F2FP.F16.F32.PACK_AB R92, RZ, R92 ;  /* 0x0000005cff5c723e */ /* 0x000fe200000000ff */
[----:B------:R-:W-:Y:S01]  /*7f60*/  @P1 STG.E.U16 desc[UR36][R10.64+0x2], R91 ;  /* 0x0000025b0a001986 */ /* 0x000fe2000c101524 */
[----:B------:R-:W-:Y:S01]  /*7f70*/  ISETP.GT.AND P1, PT, R0, 0x9, P0 ;  /* 0x000000090000780c */ /* 0x000fe20000724270 */
[-C--:B------:R-:W-:Y:S01]  /*7f80*/  FMUL R99, R99, R154.reuse ;  /* 0x0000009a63637220 */ /* 0x080fe20000400000 */
[----:B------:R-:W-:Y:S01]  /*7f90*/  F2FP.F16.F32.PACK_AB R93, RZ, R93 ;  /* 0x0000005dff5d723e */ /* 0x000fe200000000ff */
[----:B------:R-:W-:Y:S01]  /*7fa0*/  FMUL R100, R100, R154 ;  /* 0x0000009a64647220 */ /* 0x000fe20000400000 */
[----:B------:R-:W-:Y:S01]  /*7fb0*/  F2FP.F16.F32.PACK_AB R94, RZ, R94 ;  /* 0x0000005eff5e723e */ /* 0x000fe200000000ff */
[-C--:B------:R-:W-:Y:S01]  /*7fc0*/  FMUL R101, R101, R154.reuse ;  /* 0x0000009a65657220 */ /* 0x080fe20000400000 */
[----:B------:R-:W-:Y:S01]  /*7fd0*/  F2FP.F16.F32.PACK_AB R95, RZ, R95 ;  /* 0x0000005fff5f723e */ /* 0x000fe200000000ff */
[----:B------:R-:W-:Y:S01]  /*7fe0*/  FMUL R102, R102, R154 ;  /* 0x0000009a66667220 */ /* 0x000fe20000400000 */
[----:B------:R-:W-:Y:S01]  /*7ff0*/  F2FP.F16.F32.PACK_AB R96, RZ, R96 ;  /* 0x00000060ff60723e */ /* 0x000fe200000000ff */
[----:B------:R-:W-:Y:S01]  /*8000*/  @P4 STG.E.U16 desc[UR36][R8.64+0x10], R92 ;  /* 0x0000105c08004986 */ /* 0x000fe2000c101524 */
[C---:B------:R-:W-:Y:S01]  /*8010*/  ISETP.GT.AND P4, PT, R0.reuse, 0x10, P3 ;  /* 0x000000100000780c */ /* 0x040fe20001f84270 */
[-C--:B------:R-:W-:Y:S01]  /*8020*/  FMUL R103, R103, R154.reuse ;  /* 0x0000009a67677220 */ /* 0x080fe20000400000 */
[----:B------:R-:W-:Y:S01]  /*8030*/  F2FP.F16.F32.PACK_AB R97, RZ, R97 ;  /* 0x00000061ff61723e */ /* 0x000fe200000000ff */
[----:B------:R-:W-:Y:S01]  /*8040*/  @P5 STG.E.U16 desc[UR36][R8.64+0x12], R93 ;  /* 0x0000125d08005986 */ /* 0x000fe2000c101524 */
[----:B------:R-:W-:Y:S01]  /*8050*/  ISETP.GT.AND P5, PT, R0, 0x11, P0 ;  /* 0x000000110000780c */ /* 0x000fe200007a4270 */
        /* <DEDUP_REMOVED lines=74> */
[-C--:B------:R-:W-:Y:S01]  /*8500*/  FMUL R125, R125, R154.reuse ;  /* 0x0000009a7d7d7220 */ /* 0x080fe20000400000 */
[----:B------:R-:W-:Y:S01]  /*8510*/  F2FP.F16.F32.PACK_AB R119, RZ, R119 ;  /* 0x00000077ff77723e */ /* 0x000fe200000000ff */
[----:B------:R-:W-:Y:S01]  /*8520*/  FMUL R126, R126, R154 ;  /* 0x0000009a7e7e7220 */ /* 0x000fe20000400000 */
[----:B------:R-:W-:Y:S01]  /*8530*/  F2FP.F16.F32.PACK_AB R120, RZ, R120 ;  /* 0x00000078ff78723e */ /* 0x000fe200000000ff */
        /* <DEDUP_REMOVED lines=64> */
[----:B------:R-:W-:Y:S01]  /*8940*/  FMUL R145, R145, R154 ;  /* 0x0000009a91917220 */ /* 0x000fe20000400000 */
[----:B------:R-:W-:Y:S01]  /*8950*/  F2FP.F16.F32.PACK_AB R139, RZ, R139 ;  /* 0x0000008bff8b723e */ /* 0x000fe200000000ff */
[----:B------:R-:W-:Y:S01]  /*8960*/  IMAD.SHL.U32 R21, R4, 0x100, RZ ;  /* 0x0000010004157824 */ /* 0x000fe200078e00ff */
[----:B------:R-:W-:Y:S01]  /*8970*/  F2FP.F16.F32.PACK_AB R140, RZ, R140 ;  /* 0x0000008cff8c723e */ /* 0x000fe200000000ff */
[----:B------:R-:W-:Y:S01]  /*8980*/  @P1 STG.E.U16 desc[UR36][R8.64+0x90], R124 ;  /* 0x0000907c08001986 */ /* 0x000fe2000c101524 */
[----:B------:R-:W-:Y:S01]  /*8990*/  ISETP.GT.AND P1, PT, R0, 0x50, P3 ;  /* 0x000000500000780c */ /* 0x000fe20001f24270 */
[-C--:B------:R-:W-:Y:S01]  /*89a0*/  FMUL R146, R146, R154.reuse ;  /* 0x0000009a92927220 */ /* 0x080fe20000400000 */
[----:B------:R-:W-:Y:S01]  /*89b0*/  F2FP.F16.F32.PACK_AB R141, RZ, R141 ;  /* 0x0000008dff8d723e */ /* 0x000fe200000000ff */
[----:B------:R-:W-:Y:S01]  /*89c0*/  @P2 STG.E.U16 desc[UR36][R8.64+0x92], R125 ;  /* 0x0000927d08002986 */ /* 0x000fe2000c101524 */
[C---:B------:R-:W-:Y:S01]  /*89d0*/  ISETP.GT.AND P2, PT, R0.reuse, 0x51, P3 ;  /* 0x000000510000780c */ /* 0x040fe20001f44270 */
[----:B------:R-:W-:Y:S01]  /*89e0*/  FMUL R147, R147, R154 ;  /* 0x0000009a93937220 */ /* 0x000fe20000400000 */
        /* <DEDUP_REMOVED lines=12> */
[----:B------:R-:W-:Y:S01]  /*8ab0*/  SHF.L.U64.HI R15, R4, 0x8, R5 ;  /* 0x00000008040f7819 */ /* 0x000fe20000010205 */
[----:B------:R-:W-:Y:S01]  /*8ac0*/  @P2 STG.E.U16 desc[UR36][R8.64+0xa2], R129 ;  /* 0x0000a28108002986 */ /* 0x000fe2000c101524 */
[C---:B------:R-:W-:Y:S01]  /*8ad0*/  ISETP.GT.AND P2, PT, R0.reuse, 0x59, P3 ;  /* 0x000000590000780c */ /* 0x040fe20001f44270 */
        /* <DEDUP_REMOVED lines=56> */
[----:B------:R-:W-:Y:S01]  /*8e60*/  FMUL R39, R39, R154 ;  /* 0x0000009a27277220 */ /* 0x000fe20000400000 */
[----:B------:R-:W-:Y:S01]  /*8e70*/  F2FP.F16.F32.PACK_AB R33, RZ, R33 ;  /* 0x00000021ff21723e */ /* 0x000fe200000000ff */
[----:B------:R-:W-:Y:S01]  /*8e80*/  @P2 STG.E.U16 desc[UR36][R10.64+0xd0], R142 ;  /* 0x0000d08e0a002986 */ /* 0x000fe2000c101524 */
[----:B------:R-:W-:Y:S01]  /*8e90*/  F2FP.F16.F32.PACK_AB R34, RZ, R34 ;  /* 0x00000022ff22723e */ /* 0x000fe200000000ff */
[-C--:B------:R-:W-:Y:S01]  /*8ea0*/  FMUL R40, R40, R154.reuse ;  /* 0x0000009a28287220 */ /* 0x080fe20000400000 */
[----:B------:R-:W-:Y:S01]  /*8eb0*/  F2FP.F16.F32.PACK_AB R35, RZ, R35 ;  /* 0x00000023ff23723e */ /* 0x000fe200000000ff */
        /* <DEDUP_REMOVED lines=8> */
[----:B------:R-:W-:Y:S01]  /*8f40*/  @P1 IMAD.MOV.U32 R4, RZ, RZ, R8 ;  /* 0x000000ffff041224 */ /* 0x000fe200078e0008 */
[----:B------:R-:W-:Y:S01]  /*8f50*/  @P1 MOV R5, R9 ;  /* 0x0000000900051202 */ /* 0x000fe20000000f00 */
[----:B------:R-:W-:Y:S01]  /*8f60*/  FMUL R43, R43, R154 ;  /* 0x0000009a2b2b7220 */ /* 0x000fe20000400000 */
[----:B------:R-:W-:Y:S01]  /*8f70*/  F2FP.F16.F32.PACK_AB R38, RZ, R38 ;  /* 0x00000026ff26723e */ /* 0x000fe200000000ff */
[----:B------:R-:W-:Y:S01]  /*8f80*/  FMUL R44, R44, R154 ;  /* 0x0000009a2c2c7220 */ /* 0x000fe20000400000 */
[----:B------:R-:W-:Y:S01]  /*8f90*/  F2FP.F16.F32.PACK_AB R39, RZ, R39 ;  /* 0x00000027ff27723e */ /* 0x000fe200000000ff */
[----:B------:R0:W-:Y:S01]  /*8fa0*/  @P1 STG.E.U16 desc[UR36][R4.64+0xe2], R145 ;  /* 0x0000e29104001986 */ /* 0x0001e2000c101524 */
[----:B------:R-:W-:Y:S01]  /*8fb0*/  IADD3 R12, P1, P2, R7, R8, R21 ;  /* 0x00000008070c7210 */ /* 0x000fe20007a3e015 */
[----:B------:R-:W-:Y:S01]  /*8fc0*/  FMUL R45, R45, R154 ;  /* 0x0000009a2d2d7220 */ /* 0x000fe20000400000 */
[----:B------:R-:W-:Y:S01]  /*8fd0*/  F2FP.F16.F32.PACK_AB R40, RZ, R40 ;  /* 0x00000028ff28723e */ /* 0x000fe200000000ff */
[-C--:B------:R-:W-:Y:S01]  /*8fe0*/  FMUL R46, R46, R154.reuse ;  /* 0x0000009a2e2e7220 */ /* 0x080fe20000400000 */
[----:B------:R-:W-:Y:S01]  /*8ff0*/  IADD3.X R13, R6, R9, R15, P1, P2 ;  /* 0x00000009060d7210 */ /* 0x000fe20000fe440f */
[-C--:B------:R-:W-:Y:S01]  /*9000*/  FMUL R47, R47, R154.reuse ;  /* 0x0000009a2f2f7220 */ /* 0x080fe20000400000 */
[C---:B------:R-:W-:Y:S01]  /*9010*/  ISETP.GT.AND P1, PT, R3.reuse, 0x80, PT ;  /* 0x000000800300780c */ /* 0x040fe20003f24270 */
[-C--:B------:R-:W-:Y:S01]  /*9020*/  FMUL R48, R48, R154.reuse ;  /* 0x0000009a30307220 */ /* 0x080fe20000400000 */
[----:B------:R-:W-:Y:S01]  /*9030*/  ISETP.GT.AND P2, PT, R3, 0x88, PT ;  /* 0x000000880300780c */ /* 0x000fe20003f44270 */
[----:B------:R-:W-:Y:S01]  /*9040*/  FMUL R49, R49, R154 ;  /* 0x0000009a31317220 */ /* 0x000fe20000400000 */
[----:B------:R-:W-:Y:S01]  /*9050*/  F2FP.F16.F32.PACK_AB R41, RZ, R41 ;  /* 0x00000029ff29723e */ /* 0x000fe200000000ff */
[----:B0-----:R-:W-:Y:S01]  /*9060*/  @P5 IMAD.MOV.U32 R4, RZ, RZ, R10 ;  /* 0x000000ffff045224 */ /* 0x001fe200078e000a */
[----:B------:R-:W-:Y:S01]  /*9070*/  F2FP.F16.F32.PACK_AB R42, RZ, R42 ;  /* 0x0000002aff2a723e */ /* 0x000fe200000000ff */
[----:B------:R-:W-:Y:S01]  /*9080*/  @P5 IMAD.MOV.U32 R5, RZ, RZ, R11 ;  /* 0x000000ffff055224 */ /* 0x000fe200078e000b */
[----:B------:R-:W-:Y:S01]  /*9090*/  F2FP.F16.F32.PACK_AB R43, RZ, R43 ;  /* 0x0000002bff2b723e */ /* 0x000fe200000000ff */
[----:B------:R-:W-:Y:S01]  /*90a0*/  FMUL R50, R50, R154 ;  /* 0x0000009a32327220 */ /* 0x000fe20000400000 */
[----:B------:R-:W-:Y:S01]  /*90b0*/  F2FP.F16.F32.PACK_AB R44, RZ, R44 ;  /* 0x0000002cff2c723e */ /* 0x000fe200000000ff */
[-C--:B------:R-:W-:Y:S01]  /*90c0*/  FMUL R51, R51, R154.reuse ;  /* 0x0000009a33337220 */ /* 0x080fe20000400000 */
[----:B------:R0:W-:Y:S01]  /*90d0*/  @P5 STG.E.U16 desc[UR36][R4.64+0xe0], R146 ;  /* 0x0000e09204005986 */ /* 0x0001e2000c101524 */
[----:B------:R-:W-:Y:S01]  /*90e0*/  ISETP.GT.AND P5, PT, R0, 0x78, P3 ;  /* 0x000000780000780c */ /* 0x000fe20001fa4270 */
[-C--:B------:R-:W-:Y:S01]  /*90f0*/  FMUL R52, R52, R154.reuse ;  /* 0x0000009a34347220 */ /* 0x080fe20000400000 */
[C---:B------:R-:W-:Y:S01]  /*9100*/  ISETP.GT.AND P3, PT, R0.reuse, 0x79, P3 ;  /* 0x000000790000780c */ /* 0x040fe20001f64270 */
[----:B------:R-:W-:Y:S01]  /*9110*/  @P4 STG.E.U16 desc[UR36][R10.64+0xe2], R147 ;  /* 0x0000e2930a004986 */ /* 0x000fe2000c101524 */
[C---:B------:R-:W-:Y:S01]  /*9120*/  ISETP.GT.AND P4, PT, R0.reuse, 0x78, P0 ;  /* 0x000000780000780c */ /* 0x040fe20000784270 */
[-C--:B------:R-:W-:Y:S01]  /*9130*/  FMUL R53, R53, R154.reuse ;  /* 0x0000009a35357220 */ /* 0x080fe20000400000 */
[----:B------:R-:W-:Y:S01]  /*9140*/  ISETP.GT.AND P0, PT, R0, 0x79, P0 ;  /* 0x000000790000780c */ /* 0x000fe20000704270 */
[-C--:B------:R-:W-:Y:S01]  /*9150*/  FMUL R54, R54, R154.reuse ;  /* 0x0000009a36367220 */ /* 0x080fe20000400000 */
[----:B------:R-:W-:Y:S01]  /*9160*/  F2FP.F16.F32.PACK_AB R45, RZ, R45 ;  /* 0x0000002dff2d723e */ /* 0x000fe200000000ff */
[----:B------:R-:W-:Y:S01]  /*9170*/  FMUL R55, R55, R154 ;  /* 0x0000009a37377220 */ /* 0x000fe20000400000 */
[----:B------:R-:W-:Y:S01]  /*9180*/  F2FP.F16.F32.PACK_AB R46, RZ, R46 ;  /* 0x0000002eff2e723e */ /* 0x000fe200000000ff */
[----:B------:R-:W-:Y:S01]  /*9190*/  FMUL R56, R56, R154 ;  /* 0x0000009a38387220 */ /* 0x000fe20000400000 */
[----:B------:R-:W-:Y:S01]  /*91a0*/  F2FP.F16.F32.PACK_AB R47, RZ, R47 ;  /* 0x0000002fff2f723e */ /* 0x000fe200000000ff */
[----:B------:R-:W-:Y:S01]  /*91b0*/  @P5 STG.E.U16 desc[UR36][R8.64+0xf0], R148 ;  /* 0x0000f09408005986 */ /* 0x000fe2000c101524 */
[----:B0-----:R-:W-:Y:S01]  /*91c0*/  IADD3 R4, P5, R21, R8, RZ ;  /* 0x0000000815047210 */ /* 0x001fe20007fbe0ff */
[----:B------:R-:W-:Y:S01]  /*91d0*/  FMUL R57, R57, R154 ;  /* 0x0000009a39397220 */ /* 0x000fe20000400000 */
[----:B------:R-:W-:Y:S01]  /*91e0*/  F2FP.F16.F32.PACK_AB R48, RZ, R48 ;  /* 0x00000030ff30723e */ /* 0x000fe200000000ff */
[----:B------:R0:W-:Y:S01]  /*91f0*/  @P3 STG.E.U16 desc[UR36][R8.64+0xf2], R149 ;  /* 0x0000f29508003986 */ /* 0x0001e2000c101524 */
[C---:B------:R-:W-:Y:S01]  /*9200*/  ISETP.GT.AND P3, PT, R0.reuse, RZ, P1 ;  /* 0x000000ff0000720c */ /* 0x040fe20000f64270 */
[----:B------:R-:W-:Y:S01]  /*9210*/  IMAD.X R5, R15, 0x1, R9, P5 ;  /* 0x000000010f057824 */ /* 0x000fe200028e0609 */
[C---:B------:R-:W-:Y:S01]  /*9220*/  ISETP.GT.AND P5, PT, R0.reuse, RZ, P2 ;  /* 0x000000ff0000720c */ /* 0x040fe200017a4270 */
        /* <DEDUP_REMOVED lines=14> */
[----:B------:R-:W-:Y:S01]  /*9310*/  @P4 STG.E.U16 desc[UR36][R4.64+0x2], R25 ;  /* 0x0000021904004986 */ /* 0x000fe2000c101524 */
[----:B------:R-:W-:Y:S01]  /*9320*/  IADD3 R14, P4, R7, R4, RZ ;  /* 0x00000004070e7210 */ /* 0x000fe20007f9e0ff */
[--C-:B------:R-:W-:Y:S01]  /*9330*/  IMAD.X R9, R6, 0x1, R5.reuse, P3 ;  /* 0x0000000106097824 */ /* 0x100fe200018e0605 */
[----:B------:R-:W-:Y:S01]  /*9340*/  ISETP.GT.AND P3, PT, R0, 0x9, P2 ;  /* 0x000000090000780c */ /* 0x000fe20001764270 */
[-C--:B------:R-:W-:Y:S01]  /*9350*/  FMUL R62, R62, R154.reuse ;  /* 0x0000009a3e3e7220 */ /* 0x080fe20000400000 */
[----:B------:R-:W-:Y:S01]  /*9360*/  F2FP.F16.F32.PACK_AB R53, RZ, R53 ;  /* 0x00000035ff35723e */ /* 0x000fe200000000ff */
[----:B------:R-:W-:Y:S01]  /*9370*/  IMAD.X R15, R6, 0x1, R5, P4 ;  /* 0x00000001060f7824 */ /* 0x000fe200020e0605 */
[----:B------:R-:W-:Y:S01]  /*9380*/  ISETP.GT.AND P4, PT, R0, 0x8, P1 ;  /* 0x000000080000780c */ /* 0x000fe20000f84270 */
[----:B------:R-:W-:Y:S01]  /*9390*/  FMUL R63, R63, R154 ;  /* 0x0000009a3f3f7220 */ /* 0x000fe20000400000 */
[----:B------:R-:W-:Y:S01]  /*93a0*/  F2FP.F16.F32.PACK_AB R54, RZ, R54 ;  /* 0x00000036ff36723e */ /* 0x000fe200000000ff */
[-C--:B------:R-:W-:Y:S01]  /*93b0*/  FMUL R64, R64, R154.reuse ;  /* 0x0000009a40407220 */ /* 0x080fe20000400000 */
        /* <DEDUP_REMOVED lines=9> */
[----:B------:R-:W-:Y:S01]  /*9450*/  @P4 STG.E.U16 desc[UR36][R4.64+0x10], R28 ;  /* 0x0000101c04004986 */ /* 0x000fe2000c101524 */
[----:B------:R-:W-:Y:S01]  /*9460*/  ISETP.GT.AND P4, PT, R0, 0x10, P1 ;  /* 0x000000100000780c */ /* 0x000fe20000f84270 */
[-C--:B------:R-:W-:Y:S01]  /*9470*/  FMUL R68, R68, R154.reuse ;  /* 0x0000009a44447220 */ /* 0x080fe20000400000 */
[----:B------:R-:W-:Y:S01]  /*9480*/  F2FP.F16.F32.PACK_AB R57, RZ, R57 ;  /* 0x00000039ff39723e */ /* 0x000fe200000000ff */
[-C--:B------:R-:W-:Y:S01]  /*9490*/  FMUL R69, R69, R154.reuse ;  /* 0x0000009a45457220 */ /* 0x080fe20000400000 */
        /* <DEDUP_REMOVED lines=18> */
[--C-:B------:R-:W-:Y:S01]  /*95c0*/  @P0 IMAD.MOV.U32 R6, RZ, RZ, R12.reuse ;  /* 0x000000ffff060224 */ /* 0x100fe200078e000c */
[----:B------:R-:W-:Y:S01]  /*95d0*/  @P0 MOV R7, R13 ;  /* 0x0000000d00070202 */ /* 0x000fe20000000f00 */
[----:B------:R-:W-:Y:S01]  /*95e0*/  FMUL R74, R74, R154 ;  /* 0x0000009a4a4a7220 */ /* 0x000fe20000400000 */
[----:B------:R-:W-:Y:S01]  /*95f0*/  F2FP.F16.F32.PACK_AB R62, RZ, R62 ;  /* 0x0000003eff3e723e */ /* 0x000fe200000000ff */
[-C--:B------:R-:W-:Y:S01]  /*9600*/  FMUL R75, R75, R154.reuse ;  /* 0x0000009a4b4b7220 */ /* 0x080fe20000400000 */
[----:B------:R-:W-:Y:S01]  /*9610*/  F2FP.F16.F32.PACK_AB R63, RZ, R63 ;  /* 0x0000003fff3f723e */ /* 0x000fe200000000ff */
[----:B------:R0:W-:Y:S01]  /*9620*/  @P0 STG.E.U16 desc[UR36][R6.64+0x20], R34 ;  /* 0x0000202206000986 */ /* 0x0001e2000c101524 */
        /* <DEDUP_REMOVED lines=11> */
[--C-:B0-----:R-:W-:Y:S01]  /*96e0*/  @P3 IMAD.MOV.U32 R6, RZ, RZ, R12.reuse ;  /* 0x000000ffff063224 */ /* 0x101fe200078e000c */
[----:B------:R-:W-:Y:S01]  /*96f0*/  F2FP.F16.F32.PACK_AB R69, RZ, R69 ;  /* 0x00000045ff45723e */ /* 0x000fe200000000ff */
[--C-:B------:R-:W-:Y:S01]  /*9700*/  @P3 IMAD.MOV.U32 R7, RZ, RZ, R13.reuse ;  /* 0x000000ffff073224 */ /* 0x100fe200078e000d */
[----:B------:R-:W-:Y:S01]  /*9710*/  F2FP.F16.F32.PACK_AB R70, RZ, R70 ;  /* 0x00000046ff46723e */ /* 0x000fe200000000ff */
[-C--:B------:R-:W-:Y:S01]  /*9720*/  FMUL R81, R81, R154.reuse ;  /* 0x0000009a51517220 */ /* 0x080fe20000400000 */
[----:B------:R-:W-:Y:S01]  /*9730*/  F2FP.F16.F32.PACK_AB R71, RZ, R71 ;  /* 0x00000047ff47723e */ /* 0x000fe200000000ff */
[-C--:B------:R-:W-:Y:S01]  /*9740*/  FMUL R82, R82, R154.reuse ;  /* 0x0000009a52527220 */ /* 0x080fe20000400000 */
[----:B------:R0:W-:Y:S01]  /*9750*/  @P3 STG.E.U16 desc[UR36][R6.64+0x22], R35 ;  /* 0x0000222306003986 */ /* 0x0001e2000c101524 */
        /* <DEDUP_REMOVED lines=11> */
[----:B0-----:R-:W-:Y:S01]  /*9810*/  @P0 IMAD.MOV.U32 R6, RZ, RZ, R12 ;  /* 0x000000ffff060224 */ /* 0x001fe200078e000c */
[----:B------:R-:W-:Y:S01]  /*9820*/  F2FP.F16.F32.PACK_AB R75, RZ, R75 ;  /* 0x0000004bff4b723e */ /* 0x000fe200000000ff */
[----:B------:R-:W-:Y:S01]  /*9830*/  @P0 IMAD.MOV.U32 R7, RZ, RZ, R13 ;  /* 0x000000ffff070224 */ /* 0x000fe200078e000d */
[----:B------:R-:W-:Y:S01]  /*9840*/  F2FP.F16.F32.PACK_AB R76, RZ, R76 ;  /* 0x0000004cff4c723e */ /* 0x000fe200000000ff */
[-C--:B------:R-:W-:Y:S01]  /*9850*/  FMUL R86, R86, R154.reuse ;  /* 0x0000009a56567220 */ /* 0x080fe20000400000 */
[----:B------:R-:W-:Y:S01]  /*9860*/  F2FP.F16.F32.PACK_AB R77, RZ, R77 ;  /* 0x0000004dff4d723e */ /* 0x000fe200000000ff */
[----:B------:R-:W-:Y:S01]  /*9870*/  FMUL R87, R87, R154 ;  /* 0x0000009a57577220 */ /* 0x000fe20000400000 */
[----:B------:R0:W-:Y:S01]  /*9880*/  @P0 STG.E.U16 desc[UR36][R6.64+0x30], R38 ;  /* 0x0000302606000986 */ /* 0x0001e2000c101524 */
[----:B------:R-:W-:-:S02]  /*9890*/  ISETP.GT.AND P0, PT, R0, 0x20, P2 ;  /* 0x000000200000780c */ /* 0x000fc40001704270 */
[----:B------:R-:W-:Y:S02]  /*98a0*/  F2FP.F16.F32.PACK_AB R78, RZ, R78 ;  /* 0x0000004eff4e723e */ /* 0x000fe400000000ff */
[----:B------:R-:W-:Y:S02]  /*98b0*/  F2FP.F16.F32.PACK_AB R79, RZ, R79 ;  /* 0x0000004fff4f723e */ /* 0x000fe400000000ff */
[----:B------:R-:W-:Y:S02]  /*98c0*/  F2FP.F16.F32.PACK_AB R80, RZ, R80 ;  /* 0x00000050ff50723e */ /* 0x000fe400000000ff */
[----:B------:R-:W-:Y:S02]  /*98d0*/  F2FP.F16.F32.PACK_AB R81, RZ, R81 ;  /* 0x00000051ff51723e */ /* 0x000fe400000000ff */
[----:B------:R-:W-:Y:S01]  /*98e0*/  F2FP.F16.F32.PACK_AB R82, RZ, R82 ;  /* 0x00000052ff52723e */ /* 0x000fe200000000ff */
[----:B0-----:R-:W-:Y:S01]  /*98f0*/  @P3 IMAD.MOV.U32 R6, RZ, RZ, R12 ;  /* 0x000000ffff063224 */ /* 0x001fe200078e000c */
[----:B------:R-:W-:Y:S01]  /*9900*/  F2FP.F16.F32.PACK_AB R83, RZ, R83 ;  /* 0x00000053ff53723e */ /* 0x000fe200000000ff */
[----:B------:R-:W-:Y:S01]  /*9910*/  @P3 IMAD.MOV.U32 R7, RZ, RZ, R13 ;  /* 0x000000ffff073224 */ /* 0x000fe200078e000d */
[----:B------:R-:W-:-:S02]  /*9920*/  F2FP.F16.F32.PACK_AB R84, RZ, R84 ;  /* 0x00000054ff54723e */ /* 0x000fc400000000ff */
[----:B------:R-:W-:Y:S02]  /*9930*/  F2FP.F16.F32.PACK_AB R85, RZ, R85 ;  /* 0x00000055ff55723e */ /* 0x000fe400000000ff */
[----:B------:R0:W-:Y:S01]  /*9940*/  @P3 STG.E.U16 desc[UR36][R6.64+0x32], R39 ;  /* 0x0000322706003986 */ /* 0x0001e2000c101524 */
[C---:B------:R-:W-:Y:S02]  /*9950*/  ISETP.GT.AND P3, PT, R0.reuse, 0x21, P2 ;  /* 0x000000210000780c */ /* 0x040fe40001764270 */
[----:B------:R-:W-:Y:S01]  /*9960*/  F2FP.F16.F32.PACK_AB R86, RZ, R86 ;  /* 0x00000056ff56723e */ /* 0x000fe200000000ff */
[----:B------:R-:W-:Y:S01]  /*9970*/  @P4 STG.E.U16 desc[UR36][R4.64+0x40], R40 ;  /* 0x0000402804004986 */ /* 0x000fe2000c101524 */
[C---:B------:R-:W-:Y:S02]  /*9980*/  ISETP.GT.AND P4, PT, R0.reuse, 0x28, P1 ;  /* 0x000000280000780c */ /* 0x040fe40000f84270 */
[----:B------:R-:W-:Y:S01]  /*9990*/  F2FP.F16.F32.PACK_AB R87, RZ, R87 ;  /* 0x00000057ff57723e */ /* 0x000fe200000000ff */
[----:B------:R-:W-:Y:S01]  /*99a0*/  @P5 STG.E.U16 desc[UR36][R4.64+0x42], R41 ;  /* 0x0000422904005986 */ /* 0x000fe2000c101524 */
[----:B------:R-:W-:-:S02]  /*99b0*/  ISETP.GT.AND P5, PT, R0, 0x29, P1 ;  /* 0x000000290000780c */ /* 0x000fc40000fa4270 */
[----:B0-----:R-:W-:Y:S01]  /*99c0*/  @P0 MOV R6, R12 ;  /* 0x0000000c00060202 */ /* 0x001fe20000000f00 */
[----:B------:R-:W-:-:S05]  /*99d0*/  @P0 IMAD.MOV.U32 R7, RZ, RZ, R13 ;  /* 0x000000ffff070224 */ /* 0x000fca00078e000d */
[----:B------:R0:W-:Y:S01]  /*99e0*/  @P0 STG.E.U16 desc[UR36][R6.64+0x40], R42 ;  /* 0x0000402a06000986 */ /* 0x0001e2000c101524 */
[----:B------:R-:W-:Y:S01]  /*99f0*/  ISETP.GT.AND P0, PT, R0, 0x28, P2 ;  /* 0x000000280000780c */ /* 0x000fe20001704270 */
[----:B0-----:R-:W-:Y:S02]  /*9a00*/  @P3 IMAD.MOV.U32 R6, RZ, RZ, R12 ;  /* 0x000000ffff063224 */ /* 0x001fe400078e000c */
[----:B------:R-:W-:-:S05]  /*9a10*/  @P3 IMAD.MOV.U32 R7, RZ, RZ, R13 ;  /* 0x000000ffff073224 */ /* 0x000fca00078e000d */
[----:B------:R0:W-:Y:S01]  /*9a20*/  @P3 STG.E.U16 desc[UR36][R6.64+0x42], R43 ;  /* 0x0000422b06003986 */ /* 0x0001e2000c101524 */
[----:B------:R-:W-:-:S03]  /*9a30*/  ISETP.GT.AND P3, PT, R0, 0x29, P2 ;  /* 0x000000290000780c */ /* 0x000fc60001764270 */
[----:B------:R-:W-:Y:S01]  /*9a40*/  @P4 STG.E.U16 desc[UR36][R4.64+0x50], R44 ;  /* 0x0000502c04004986 */ /* 0x000fe2000c101524 */
[----:B------:R-:W-:-:S03]  /*9a50*/  ISETP.GT.AND P4, PT, R0, 0x30, P1 ;  /* 0x000000300000780c */ /* 0x000fc60000f84270 */
[----:B------:R-:W-:Y:S01]  /*9a60*/  @P5 STG.E.U16 desc[UR36][R4.64+0x52], R45 ;  /* 0x0000522d04005986 */ /* 0x000fe2000c101524 */
[----:B------:R-:W-:Y:S01]  /*9a70*/  ISETP.GT.AND P5, PT, R0, 0x31, P1 ;  /* 0x000000310000780c */ /* 0x000fe20000fa4270 */
[----:B0-----:R-:W-:Y:S02]  /*9a80*/  @P0 IMAD.MOV.U32 R6, RZ, RZ, R12 ;  /* 0x000000ffff060224 */ /* 0x001fe400078e000c */
[----:B------:R-:W-:-:S05]  /*9a90*/  @P0 IMAD.MOV.U32 R7, RZ, RZ, R13 ;  /* 0x000000ffff070224 */ /* 0x000fca00078e000d */
[----:B------:R0:W-:Y:S01]  /*9aa0*/  @P0 STG.E.U16 desc[UR36][R6.64+0x50], R46 ;  /* 0x0000502e06000986 */ /* 0x0001e2000c101524 */
[----:B------:R-:W-:Y:S01]  /*9ab0*/  ISETP.GT.AND P0, PT, R0, 0x30, P2 ;  /* 0x000000300000780c */ /* 0x000fe20001704270 */
[----:B0-----:R-:W-:Y:S01]  /*9ac0*/  @P3 IMAD.MOV.U32 R6, RZ, RZ, R12 ;  /* 0x000000ffff063224 */ /* 0x001fe200078e000c */
[----:B------:R-:W-:-:S05]  /*9ad0*/  @P3 MOV R7, R13 ;  /* 0x0000000d00073202 */ /* 0x000fca0000000f00 */
        /* <DEDUP_REMOVED lines=21> */
[----:B------:R-:W-:Y:S02]  /*9c30*/  ISETP.GT.AND P0, PT, R0, 0x40, P2 ;  /* 0x000000400000780c */ /* 0x000fe40001704270 */
[----:B0-----:R-:W-:Y:S01]  /*9c40*/  @P3 MOV R6, R12 ;  /* 0x0000000c00063202 */ /* 0x001fe20000000f00 */
        /* <DEDUP_REMOVED lines=19> */
[----:B0-----:R-:W-:Y:S01]  /*9d80*/  @P0 IMAD.MOV.U32 R6, RZ, RZ, R12 ;  /* 0x000000ffff060224 */ /* 0x001fe200078e000c */
[----:B------:R-:W-:-:S05]  /*9d90*/  @P0 MOV R7, R13 ;  /* 0x0000000d00070202 */ /* 0x000fca0000000f00 */
        /* <DEDUP_REMOVED lines=21> */
[----:B------:R-:W-:Y:S02]  /*9ef0*/  ISETP.GT.AND P5, PT, R0, 0x61, P1 ;  /* 0x000000610000780c */ /* 0x000fe40000fa4270 */
        /* <DEDUP_REMOVED lines=31> */
[C---:B------:R-:W-:Y:S02]  /*a0f0*/  ISETP.GT.AND P3, PT, R0.reuse, 0x78, P1 ;  /* 0x000000780000780c */ /* 0x040fe40000f64270 */
[C---:B------:R-:W-:Y:S01]  /*a100*/  ISETP.GT.AND P1, PT, R0.reuse, 0x79, P1 ;  /* 0x000000790000780c */ /* 0x040fe20000f24270 */
[----:B------:R-:W-:Y:S01]  /*a110*/  @P4 STG.E.U16 desc[UR36][R4.64+0xe0], R80 ;  /* 0x0000e05004004986 */ /* 0x000fe2000c101524 */
[----:B------:R-:W-:-:S03]  /*a120*/  ISETP.GT.AND P4, PT, R0, 0x71, P2 ;  /* 0x000000710000780c */ /* 0x000fc60001784270 */
[----:B------:R-:W-:Y:S01]  /*a130*/  @P5 STG.E.U16 desc[UR36][R4.64+0xe2], R81 ;  /* 0x0000e25104005986 */ /* 0x000fe2000c101524 */
[C---:B------:R-:W-:Y:S02]  /*a140*/  ISETP.GT.AND P5, PT, R0.reuse, 0x78, P2 ;  /* 0x000000780000780c */ /* 0x040fe400017a4270 */
[----:B------:R-:W-:Y:S01]  /*a150*/  ISETP.GT.AND P2, PT, R0, 0x79, P2 ;  /* 0x000000790000780c */ /* 0x000fe20001744270 */
[----:B0-----:R-:W-:Y:S02]  /*a160*/  @P0 IMAD.MOV.U32 R6, RZ, RZ, R12 ;  /* 0x000000ffff060224 */ /* 0x001fe400078e000c */
[----:B------:R-:W-:-:S05]  /*a170*/  @P0 IMAD.MOV.U32 R7, RZ, RZ, R13 ;  /* 0x000000ffff070224 */ /* 0x000fca00078e000d */
[----:B------:R0:W-:Y:S02]  /*a180*/  @P0 STG.E.U16 desc[UR36][R6.64+0xe0], R82 ;  /* 0x0000e05206000986 */ /* 0x0001e4000c101524 */
[----:B0-----:R-:W-:Y:S01]  /*a190*/  @P4 MOV R6, R12 ;  /* 0x0000000c00064202 */ /* 0x001fe20000000f00 */
[----:B------:R-:W-:-:S05]  /*a1a0*/  @P4 IMAD.MOV.U32 R7, RZ, RZ, R13 ;  /* 0x000000ffff074224 */ /* 0x000fca00078e000d */
[----:B------:R-:W-:Y:S04]  /*a1b0*/  @P4 STG.E.U16 desc[UR36][R6.64+0xe2], R83 ;  /* 0x0000e25306004986 */ /* 0x000fe8000c101524 */
[----:B------:R-:W-:Y:S04]  /*a1c0*/  @P3 STG.E.U16 desc[UR36][R4.64+0xf0], R84 ;  /* 0x0000f05404003986 */ /* 0x000fe8000c101524 */
[----:B------:R0:W-:Y:S02]  /*a1d0*/  @P1 STG.E.U16 desc[UR36][R4.64+0xf2], R85 ;  /* 0x0000f25504001986 */ /* 0x0001e4000c101524 */
[----:B0-----:R-:W-:-:S02]  /*a1e0*/  @P5 IMAD.MOV.U32 R4, RZ, RZ, R12 ;  /* 0x000000ffff045224 */ /* 0x001fc400078e000c */
[----:B------:R-:W-:-:S05]  /*a1f0*/  @P5 IMAD.MOV.U32 R5, RZ, RZ, R13 ;  /* 0x000000ffff055224 */ /* 0x000fca00078e000d */
[----:B------:R0:W-:Y:S04]  /*a200*/  @P5 STG.E.U16 desc[UR36][R4.64+0xf0], R86 ;  /* 0x0000f05604005986 */ /* 0x0001e8000c101524 */
[----:B------:R0:W-:Y:S02]  /*a210*/  @P2 STG.E.U16 desc[UR36][R12.64+0xf2], R87 ;  /* 0x0000f2570c002986 */ /* 0x0001e4000c101524 */
.L_x_280:
[----:B------:R-:W-:Y:S05]  /*a220*/  BSYNC B0 ;  /* 0x0000000000007941 */ /* 0x000fea0003800000 */
.L_x_28:
[----:B------:R-:W-:Y:S01]  /*a230*/  ULDC UR4, c[0x0][0xc] ;  /* 0x0000030000047ab9 */ /* 0x000fe20000000800 */
[----:B------:R-:W-:Y:S01]  /*a240*/  ULDC UR5, c[0x0][0x10] ;  /* 0x0000040000057ab9 */ /* 0x000fe20000000800 */
[----:B0-----:R-:W0:Y:S01]  /*a250*/  LDC R3, c[0x0][0x14] ;  /* 0x00000500ff037b82 */ /* 0x001e220000000800 */
[----:B------:R-:W-:Y:S01]  /*a260*/  UIMAD.WIDE.U32 UR4, UR4, UR5, URZ ;  /* 0x00000005040472a5 */ /* 0x000fe2000f8e003f */
[----:B------:R-:W-:Y:S01]  /*a270*/  PRMT R0, RZ, 0x7610, R0 ;  /* 0x00007610ff007816 */ /* 0x000fe20000000000 */
[----:B------:R-:W-:Y:S02]  /*a280*/  IMAD.MOV.U32 R153, RZ, RZ, -0x1 ;  /* 0xffffffffff997424 */ /* 0x000fe400078e00ff */
[----:B------:R-:W-:Y:S02]  /*a290*/  IMAD.MOV.U32 R23, RZ, RZ, -0x1 ;  /* 0xffffffffff177424 */ /* 0x000fe400078e00ff */
[----:B0-----:R-:W-:-:S04]  /*a2a0*/  IMAD.WIDE.U32 R16, R3, UR4, R16 ;  /* 0x0000000403107c25 */ /* 0x001fc8000f8e0010 */
[----:B------:R-:W-:Y:S01]  /*a2b0*/  IMAD R3, R3, UR5, RZ ;  /* 0x0000000503037c24 */ /* 0x000fe2000f8e02ff */
[----:B------:R-:W-:Y:S02]  /*a2c0*/  ULDC.64 UR4, c[0x0][0x650] ;  /* 0x0001940000047ab9 */ /* 0x000fe40000000a00 */
[----:B------:R-:W-:Y:S01]  /*a2d0*/  ISETP.GE.U32.AND P0, PT, R16, UR4, PT ;  /* 0x0000000410007c0c */ /* 0x000fe2000bf06070 */
[----:B------:R-:W-:-:S05]  /*a2e0*/  IMAD.IADD R17, R17, 0x1, R3 ;  /* 0x0000000111117824 */ /* 0x000fca00078e0203 */
[----:B------:R-:W-:-:S13]  /*a2f0*/  ISETP.GE.U32.AND.EX P0, PT, R17, UR5, PT, P0 ;  /* 0x0000000511007c0c */ /* 0x000fda000bf06100 */
[----:B------:R-:W-:Y:S05]  /*a300*/  @P0 BRA `(.L_x_281) ;  /* 0x0000000400640947 */ /* 0x000fea0003800000 */
[----:B------:R-:W0:Y:S01]  /*a310*/  S2R R12, SR_CTAID.X ;  /* 0x00000000000c7919 */ /* 0x000e220000002500 */
[----:B-12---:R-:W1:Y:S01]  /*a320*/  LDC.64 R10, c[0x0][0x628] ;  /* 0x00018a00ff0a7b82 */ /* 0x006e620000000a00 */
[----:B------:R-:W-:Y:S01]  /*a330*/  ULDC UR4, c[0x0][0x150] ;  /* 0x0000540000047ab9 */ /* 0x000fe20000000800 */
[----:B------:R-:W-:Y:S01]  /*a340*/  MOV R8, R16 ;  /* 0x0000001000087202 */ /* 0x000fe20000000f00 */
[----:B------:R-:W2:Y:S01]  /*a350*/  S2R R24, SR_CTAID.Y ;  /* 0x0000000000187919 */ /* 0x000ea20000002600 */
[----:B------:R-:W-:-:S04]  /*a360*/  IMAD.MOV.U32 R9, RZ, RZ, R17 ;  /* 0x000000ffff097224 */ /* 0x000fc800078e0011 */
[----:B------:R-:W2:Y:S08]  /*a370*/  LDC R21, c[0x0][0x144] ;  /* 0x00005100ff157b82 */ /* 0x000eb00000000800 */
[----:B------:R-:W2:Y:S08]  /*a380*/  LDC R0, c[0x0][0x630] ;  /* 0x00018c00ff007b82 */ /* 0x000eb00000000800 */
[----:B------:R-:W2:Y:S01]  /*a390*/  LDC.64 R14, c[0x0][0x620] ;  /* 0x00018800ff0e7b82 */ /* 0x000ea20000000a00 */
[----:B-1----:R-:W-:-:S04]  /*a3a0*/  ISETP.NE.U32.AND P0, PT, R10, RZ, PT ;  /* 0x000000ff0a00720c */ /* 0x002fc80003f05070 */
[----:B------:R-:W-:Y:S02]  /*a3b0*/  ISETP.NE.AND.EX P0, PT, R11, RZ, PT, P0 ;  /* 0x000000ff0b00720c */ /* 0x000fe40003f05300 */
[----:B0-----:R-:W-:-:S05]  /*a3c0*/  I2FP.F32.U32 R3, R12 ;  /* 0x0000000c00037245 */ /* 0x001fca0000201000 */
[----:B------:R-:W-:-:S04]  /*a3d0*/  FMUL R3, R3, UR4 ;  /* 0x0000000403037c20 */ /* 0x000fc80008400000 */
[----:B------:R0:W1:Y:S02]  /*a3e0*/  F2I.U32.TRUNC.NTZ R20, R3 ;  /* 0x0000000300147305 */ /* 0x000064000020f000 */
[----:B------:R-:W-:Y:S05]  /*a3f0*/  @!P0 BRA `(.L_x_282) ;  /* 0x0000000000288947 */ /* 0x000fea0003800000 */
[----:B0-----:R-:W0:Y:S02]  /*a400*/  LDC R3, c[0x0][0x634] ;  /* 0x00018d00ff037b82 */ /* 0x001e240000000800 */
[----:B0-----:R-:W-:-:S05]  /*a410*/  IADD3 R3, P0, R16, R3, RZ ;  /* 0x0000000310037210 */ /* 0x001fca0007f1e0ff */
[----:B------:R-:W-:-:S04]  /*a420*/  IMAD.X R13, RZ, RZ, R17, P0 ;  /* 0x000000ffff0d7224 */ /* 0x000fc800000e0611 */
[----:B------:R-:W-:-:S04]  /*a430*/  IMAD.WIDE.U32 R4, R13, R10, RZ ;  /* 0x0000000a0d047225 */ /* 0x000fc800078e00ff */
[----:B------:R-:W-:-:S04]  /*a440*/  IMAD.WIDE.U32 R6, P0, R3, R11, R4 ;  /* 0x0000000b03067225 */ /* 0x000fc80007800004 */
[----:B------:R-:W-:-:S04]  /*a450*/  IMAD.WIDE.U32 R4, R3, R10, RZ ;  /* 0x0000000a03047225 */ /* 0x000fc800078e00ff */
[----:B------:R-:W-:Y:S01]  /*a460*/  IMAD.X R9, RZ, RZ, RZ, P0 ;  /* 0x000000ffff097224 */ /* 0x000fe200000e06ff */
[----:B------:R-:W-:Y:S01]  /*a470*/  IADD3 RZ, P0, R5, R6, RZ ;  /* 0x0000000605ff7210 */ /* 0x000fe20007f1e0ff */
[----:B------:R-:W-:-:S04]  /*a480*/  IMAD.MOV.U32 R8, RZ, RZ, R7 ;  /* 0x000000ffff087224 */ /* 0x000fc800078e0007 */
[----:B------:R-:W-:-:S08]  /*a490*/  IMAD.WIDE.U32.X R8, R13, R11, R8, P0 ;  /* 0x0000000b0d087225 */ /* 0x000fd000000e0408 */
.L_x_282:
[----:B------:R-:W3:Y:S01]  /*a4a0*/  LDC.64 R28, c[0x0][0x640] ;  /* 0x00019000ff1c7b82 */ /* 0x000ee20000000a00 */
[-CC-:B--2---:R-:W-:Y:S01]  /*a4b0*/  SHF.R.U64 R23, R8, R0.reuse, R9.reuse ;  /* 0x0000000008177219 */ /* 0x184fe20000001209 */
[----:B-1----:R-:W-:Y:S01]  /*a4c0*/  IMAD.MOV R20, RZ, RZ, -R20 ;  /* 0x000000ffff147224 */ /* 0x002fe200078e0a14 */
[----:B------:R-:W-:Y:S01]  /*a4d0*/  SHF.R.U32.HI R0, RZ, R0, R9 ;  /* 0x00000000ff007219 */ /* 0x000fe20000011609 */
[----:B------:R-:W-:Y:S01]  /*a4e0*/  ULDC UR4, c[0x0][0x154] ;  /* 0x0000550000047ab9 */ /* 0x000fe20000000800 */
[----:B0-----:R-:W-:Y:S01]  /*a4f0*/  IADD3 R3, P0, RZ, -R23, RZ ;  /* 0x80000017ff037210 */ /* 0x001fe20007f1e0ff */
[----:B------:R-:W-:Y:S02]  /*a500*/  IMAD R21, R21, R20, R12 ;  /* 0x0000001415157224 */ /* 0x000fe400078e020c */
[----:B------:R-:W0:Y:S01]  /*a510*/  LDC R6, c[0x0][0x618] ;  /* 0x00018600ff067b82 */ /* 0x000e220000000800 */
[----:B------:R-:W-:Y:S02]  /*a520*/  IMAD.MOV.U32 R7, RZ, RZ, 0x1 ;  /* 0x00000001ff077424 */ /* 0x000fe400078e00ff */
[----:B------:R-:W-:-:S04]  /*a530*/  IMAD.X R5, RZ, RZ, ~R0, P0 ;  /* 0x000000ffff057224 */ /* 0x000fc800000e0e00 */
[-C--:B------:R-:W-:Y:S01]  /*a540*/  IMAD R0, R5, R14.reuse, RZ ;  /* 0x0000000e05007224 */ /* 0x080fe200078e02ff */
[----:B------:R-:W1:Y:S01]  /*a550*/  LDC R8, c[0x0][0x608] ;  /* 0x00018200ff087b82 */ /* 0x000e620000000800 */
[----:B------:R-:W-:-:S04]  /*a560*/  IMAD.WIDE.U32 R4, R3, R14, R16 ;  /* 0x0000000e03047225 */ /* 0x000fc800078e0010 */
[----:B------:R-:W-:Y:S01]  /*a570*/  IMAD R3, R3, R15, R0 ;  /* 0x0000000f03037224 */ /* 0x000fe200078e0200 */
[----:B------:R-:W-:Y:S02]  /*a580*/  I2FP.F32.U32 R0, R24 ;  /* 0x0000001800007245 */ /* 0x000fe40000201000 */
[----:B------:R-:W2:Y:S01]  /*a590*/  LDC R26, c[0x0][0x658] ;  /* 0x00019600ff1a7b82 */ /* 0x000ea20000000800 */
[----:B---3--:R-:W-:Y:S02]  /*a5a0*/  ISETP.NE.U32.AND P0, PT, R28, RZ, PT ;  /* 0x000000ff1c00720c */ /* 0x008fe40003f05070 */
[----:B------:R-:W-:Y:S01]  /*a5b0*/  IADD3 R3, R5, R3, RZ ;  /* 0x0000000305037210 */ /* 0x000fe20007ffe0ff */
[----:B------:R-:W-:Y:S01]  /*a5c0*/  FMUL R0, R0, UR4 ;  /* 0x0000000400007c20 */ /* 0x000fe20008400000 */
[----:B------:R-:W-:Y:S01]  /*a5d0*/  ISETP.NE.AND.EX P0, PT, R29, RZ, PT, P0 ;  /* 0x000000ff1d00720c */ /* 0x000fe20003f05300 */
[----:B------:R-:W-:Y:S02]  /*a5e0*/  IMAD.MOV.U32 R5, RZ, RZ, -0x1 ;  /* 0xffffffffff057424 */ /* 0x000fe400078e00ff */
[----:B------:R-:W3:Y:S01]  /*a5f0*/  LDC R15, c[0x0][0x148] ;  /* 0x00005200ff0f7b82 */ /* 0x000ee20000000800 */
[-CC-:B0-----:R-:W-:Y:S01]  /*a600*/  SHF.R.U64 R12, R4, R6.reuse, R3.reuse ;  /* 0x00000006040c7219 */ /* 0x181fe20000001203 */
[----:B------:R0:W0:Y:S01]  /*a610*/  F2I.U32.TRUNC.NTZ R13, R0 ;  /* 0x00000000000d7305 */ /* 0x000022000020f000 */
[----:B------:R-:W-:-:S05]  /*a620*/  SHF.R.U32.HI R3, RZ, R6, R3 ;  /* 0x00000006ff037219 */ /* 0x000fca0000011603 */
[----:B------:R-:W0:Y:S01]  /*a630*/  LDC R20, c[0x0][0x600] ;  /* 0x00018000ff147b82 */ /* 0x000e220000000800 */
[-CC-:B-1----:R-:W-:Y:S02]  /*a640*/  SHF.R.U64 R10, R12, R8.reuse, R3.reuse ;  /* 0x000000080c0a7219 */ /* 0x182fe40000001203 */
[----:B------:R-:W-:-:S05]  /*a650*/  SHF.R.U32.HI R3, RZ, R8, R3 ;  /* 0x00000008ff037219 */ /* 0x000fca0000011603 */
[----:B------:R-:W1:Y:S01]  /*a660*/  LDC R27, c[0x0][0x648] ;  /* 0x00019200ff1b7b82 */ /* 0x000e620000000800 */
[-C--:B--2---:R-:W-:Y:S02]  /*a670*/  SHF.L.U32 R4, R5, R26.reuse, RZ ;  /* 0x0000001a05047219 */ /* 0x084fe400000006ff */
[--C-:B------:R-:W-:Y:S02]  /*a680*/  SHF.R.U64 R14, R10, R26, R3.reuse ;  /* 0x0000001a0a0e7219 */ /* 0x100fe40000001203 */
[----:B------:R-:W-:Y:S02]  /*a690*/  LOP3.LUT R25, RZ, R4, RZ, 0x33, !PT ;  /* 0x00000004ff197212 */ /* 0x000fe400078e33ff */
[-C--:B------:R-:W-:Y:S01]  /*a6a0*/  SHF.R.U32.HI R5, RZ, R26.reuse, R3 ;  /* 0x0000001aff057219 */ /* 0x080fe20000011603 */
[----:B------:R-:W2:Y:S01]  /*a6b0*/  LDC R30, c[0x0][0x638] ;  /* 0x00018e00ff1e7b82 */ /* 0x000ea20000000800 */
[----:B------:R-:W-:Y:S01]  /*a6c0*/  SHF.L.U32 R152, R7, R26, RZ ;  /* 0x0000001a07987219 */ /* 0x000fe200000006ff */
[----:B------:R-:W-:-:S06]  /*a6d0*/  IMAD.MOV.U32 R4, RZ, RZ, R14 ;  /* 0x000000ffff047224 */ /* 0x000fcc00078e000e */
[----:B------:R-:W0:Y:S01]  /*a6e0*/  LDC R31, c[0x0][0x610] ;  /* 0x00018400ff1f7b82 */ /* 0x000e220000000800 */
[----:B------:R-:W-:Y:S05]  /*a6f0*/  @!P0 BRA `(.L_x_283) ;  /* 0x0000000000288947 */ /* 0x000fea0003800000 */
[----:B------:R-:W4:Y:S02]  /*a700*/  LDC R3, c[0x0][0x64c] ;  /* 0x00019300ff037b82 */ /* 0x000f240000000800 */
[----:B----4-:R-:W-:-:S05]  /*a710*/  IADD3 R3, P0, R14, R3, RZ ;  /* 0x000000030e037210 */ /* 0x010fca0007f1e0ff */
        /* <DEDUP_REMOVED lines=8> */
.L_x_283:
[----:B------:R-:W-:Y:S01]  /*a7a0*/  ISETP.NE.AND P0, PT, R2, 0x1, PT ;  /* 0x000000010200780c */ /* 0x000fe20003f05270 */
[----:B0-----:R-:W-:Y:S01]  /*a7b0*/  VIADD R7, R20, 0xffffffff ;  /* 0xffffffff14077836 */ /* 0x001fe20000000000 */
[----:B-1----:R-:W-:Y:S01]  /*a7c0*/  SHF.R.U64 R0, R4, R27, R5 ;  /* 0x0000001b04007219 */ /* 0x002fe20000001205 */
[----:B------:R-:W-:Y:S01]  /*a7d0*/  IMAD.MOV.U32 R4, RZ, RZ, 0x1 ;  /* 0x00000001ff047424 */ /* 0x000fe200078e00ff */
[----:B------:R-:W-:Y:S02]  /*a7e0*/  LOP3.LUT R5, R10, R25, RZ, 0xc0, !PT ;  /* 0x000000190a057212 */ /* 0x000fe400078ec0ff */
[----:B------:R-:W-:Y:S01]  /*a7f0*/  IADD3 R13, -R13, RZ, RZ ;  /* 0x000000ff0d0d7210 */ /* 0x000fe20007ffe1ff */
[----:B------:R-:W-:Y:S02]  /*a800*/  IMAD.MOV R3, RZ, RZ, -R0 ;  /* 0x000000ffff037224 */ /* 0x000fe400078e0a00 */
[----:B------:R-:W-:Y:S01]  /*a810*/  IMAD R152, R152, R0, R5 ;  /* 0x0000000098987224 */ /* 0x000fe200078e0205 */
[----:B------:R-:W-:Y:S01]  /*a820*/  LOP3.LUT R5, R12, R7, RZ, 0xc0, !PT ;  /* 0x000000070c057212 */ /* 0x000fe200078ec0ff */
[----:B--2---:R-:W-:-:S02]  /*a830*/  IMAD R0, R3, R30, R14 ;  /* 0x0000001e03007224 */ /* 0x004fc400078e020e */
[----:B---3--:R-:W-:Y:S02]  /*a840*/  @P0 IMAD R21, R15, R13, R24 ;  /* 0x0000000d0f150224 */ /* 0x008fe400078e0218 */
[----:B------:R-:W-:Y:S01]  /*a850*/  IMAD R3, R0, R20, R5 ;  /* 0x0000001400037224 */ /* 0x000fe200078e0205 */
[----:B------:R-:W-:Y:S01]  /*a860*/  PRMT R0, R4, 0x7610, R0 ;  /* 0x0000761004007816 */ /* 0x000fe20000000000 */
[----:B------:R-:W-:-:S05]  /*a870*/  IMAD R152, R152, R31, R21 ;  /* 0x0000001f98987224 */ /* 0x000fca00078e0215 */
[----:B------:R-:W-:Y:S02]  /*a880*/  SEL R153, R3, R152, !P0 ;  /* 0x0000009803997207 */ /* 0x000fe40004000000 */
[----:B------:R-:W-:-:S07]  /*a890*/  SEL R152, R152, R3, !P0 ;  /* 0x0000000398987207 */ /* 0x000fce0004000000 */
.L_x_281:
[----:B------:R-:W-:-:S13]  /*a8a0*/  LOP3.LUT P0, RZ, R0, 0xff, RZ, 0xc0, !PT ;  /* 0x000000ff00ff7812 */ /* 0x000fda000780c0ff */
[----:B------:R-:W-:Y:S05]  /*a8b0*/  @P0 BRA `(.L_x_284) ;  /* 0xffffff64009c0947 */ /* 0x000fea000383ffff */
[----:B------:R-:W-:Y:S05]  /*a8c0*/  EXIT ;  /* 0x000000000000794d */ /* 0x000fea0003800000 */
.L_x_3:
[----:B0-----:R-:W-:Y:S01]  /*a8d0*/  ULDC.64 UR4, c[0x0][0x650] ;  /* 0x0001940000047ab9 */ /* 0x001fe20000000a00 */
        /* <DEDUP_REMOVED lines=8> */
[----:B------:R-:W-:Y:S01]  /*a960*/  MOV R10, R16 ;  /* 0x00000010000a7202 */ /* 0x000fe20000000f00 */
[----:B------:R-:W-:-:S06]  /*a970*/  IMAD.MOV.U32 R11, RZ, RZ, R17 ;  /* 0x000000ffff0b7224 */ /* 0x000fcc00078e0011 */
        /* <DEDUP_REMOVED lines=15> */
.L_x_286:
[--C-:B------:R-:W-:Y:S01]  /*aa70*/  SHF.R.U64 R12, R10, R14, R11.reuse ;  /* 0x0000000e0a0c7219 */ /* 0x100fe2000000120b */
[----:B------:R-:W0:Y:S01]  /*aa80*/  LDC R22, c[0x0][0x618] ;  /* 0x00018600ff167b82 */ /* 0x000e220000000800 */
[----:B------:R-:W-:Y:S01]  /*aa90*/  I2FP.F32.U32 R6, R4 ;  /* 0x0000000400067245 */ /* 0x000fe20000201000 */
[----:B------:R-:W-:Y:S01]  /*aaa0*/  ULDC UR4, c[0x0][0x150] ;  /* 0x0000540000047ab9 */ /* 0x000fe20000000800 */
[----:B------:R-:W-:Y:S02]  /*aab0*/  SHF.R.U32.HI R5, RZ, R14, R11 ;  /* 0x0000000eff057219 */ /* 0x000fe4000001160b */
[----:B------:R-:W-:Y:S01]  /*aac0*/  IADD3 R9, P0, RZ, -R12, RZ ;  /* 0x8000000cff097210 */ /* 0x000fe20007f1e0ff */
[----:B------:R-:W-:Y:S01]  /*aad0*/  FMUL R11, R6, UR4 ;  /* 0x00000004060b7c20 */ /* 0x000fe20008400000 */
[----:B------:R-:W-:Y:S01]  /*aae0*/  ULDC UR4, c[0x0][0x154] ;  /* 0x0000550000047ab9 */ /* 0x000fe20000000800 */
[----:B------:R-:W1:Y:S02]  /*aaf0*/  LDC.64 R24, c[0x0][0x640] ;  /* 0x00019000ff187b82 */ /* 0x000e640000000a00 */
[----:B------:R-:W-:-:S02]  /*ab00*/  IMAD.X R5, RZ, RZ, ~R5, P0 ;  /* 0x000000ffff057224 */ /* 0x000fc400000e0e05 */
[----:B------:R-:W2:Y:S01]  /*ab10*/  F2I.U32.TRUNC.NTZ R11, R11 ;  /* 0x0000000b000b7305 */ /* 0x000ea2000020f000 */
[----:B------:R-:W-:-:S03]  /*ab20*/  IMAD.WIDE.U32 R6, R9, R20, R16 ;  /* 0x0000001409067225 */ /* 0x000fc600078e0010 */
[----:B------:R-:W3:Y:S01]  /*ab30*/  LDC R13, c[0x0][0x144] ;  /* 0x00005100ff0d7b82 */ /* 0x000ee20000000800 */
[----:B------:R-:W-:-:S04]  /*ab40*/  IMAD R8, R5, R20, RZ ;  /* 0x0000001405087224 */ /* 0x000fc800078e02ff */
[----:B------:R-:W-:Y:S02]  /*ab50*/  IMAD R5, R9, R21, R8 ;  /* 0x0000001509057224 */ /* 0x000fe400078e0208 */
[----:B------:R-:W-:Y:S01]  /*ab60*/  IMAD.MOV.U32 R8, RZ, RZ, -0x1 ;  /* 0xffffffffff087424 */ /* 0x000fe200078e00ff */
[----:B------:R-:W4:Y:S01]  /*ab70*/  LDC R14, c[0x0][0x608] ;  /* 0x00018200ff0e7b82 */ /* 0x000f220000000800 */
[----:B------:R-:W-:Y:S01]  /*ab80*/  IMAD.IADD R5, R7, 0x1, R5 ;  /* 0x0000000107057824 */ /* 0x000fe200078e0205 */
[----:B------:R-:W-:-:S04]  /*ab90*/  I2FP.F32.U32 R7, R3 ;  /* 0x0000000300077245 */ /* 0x000fc80000201000 */
[-CC-:B0-----:R-:W-:Y:S01]  /*aba0*/  SHF.R.U64 R10, R6, R22.reuse, R5.reuse ;  /* 0x00000016060a7219 */ /* 0x181fe20000001205 */
[----:B------:R-:W-:Y:S01]  /*abb0*/  FMUL R7, R7, UR4 ;  /* 0x0000000407077c20 */ /* 0x000fe20008400000 */
[----:B------:R-:W0:Y:S01]  /*abc0*/  LDC R9, c[0x0][0x658] ;  /* 0x00019600ff097b82 */ /* 0x000e220000000800 */
[----:B--2---:R-:W-:Y:S02]  /*abd0*/  IADD3 R6, -R11, RZ, RZ ;  /* 0x000000ff0b067210 */ /* 0x004fe40007ffe1ff */
[----:B-1----:R-:W-:Y:S02]  /*abe0*/  ISETP.NE.U32.AND P0, PT, R24, RZ, PT ;  /* 0x000000ff1800720c */ /* 0x002fe40003f05070 */
[----:B------:R-:W-:Y:S02]  /*abf0*/  SHF.R.U32.HI R5, RZ, R22, R5 ;  /* 0x00000016ff057219 */ /* 0x000fe40000011605 */
[----:B------:R-:W-:Y:S01]  /*ac00*/  ISETP.NE.AND.EX P0, PT, R25, RZ, PT, P0 ;  /* 0x000000ff1900720c */ /* 0x000fe20003f05300 */
[----:B------:R-:W1:Y:S01]  /*ac10*/  LDC R20, c[0x0][0x148] ;  /* 0x00005200ff147b82 */ /* 0x000e620000000800 */
[----:B---3--:R-:W-:-:S02]  /*ac20*/  IMAD R23, R13, R6, R4 ;  /* 0x000000060d177224 */ /* 0x008fc400078e0204 */
[----:B------:R-:W-:-:S05]  /*ac30*/  IMAD.MOV.U32 R6, RZ, RZ, 0x1 ;  /* 0x00000001ff067424 */ /* 0x000fca00078e00ff */
[----:B------:R-:W2:Y:S01]  /*ac40*/  LDC R21, c[0x0][0x600] ;  /* 0x00018000ff157b82 */ /* 0x000ea20000000800 */
[-CC-:B----4-:R-:W-:Y:S02]  /*ac50*/  SHF.R.U64 R13, R10, R14.reuse, R5.reuse ;  /* 0x0000000e0a0d7219 */ /* 0x190fe40000001205 */
[----:B------:R-:W-:Y:S02]  /*ac60*/  SHF.R.U32.HI R4, RZ, R14, R5 ;  /* 0x0000000eff047219 */ /* 0x000fe40000011605 */
[----:B------:R3:W4:Y:S03]  /*ac70*/  F2I.U32.TRUNC.NTZ R14, R7 ;  /* 0x00000007000e7305 */ /* 0x000726000020f000 */
[----:B------:R-:W1:Y:S01]  /*ac80*/  LDC R26, c[0x0][0x648] ;  /* 0x00019200ff1a7b82 */ /* 0x000e620000000800 */
[-C--:B0-----:R-:W-:Y:S02]  /*ac90*/  SHF.R.U64 R15, R13, R9.reuse, R4 ;  /* 0x000000090d0f7219 */ /* 0x081fe40000001204 */
[----:B------:R-:W-:-:S02]  /*aca0*/  SHF.L.U32 R8, R8, R9, RZ ;  /* 0x0000000908087219 */ /* 0x000fc400000006ff */
[-C--:B------:R-:W-:Y:S01]  /*acb0*/  SHF.R.U32.HI R5, RZ, R9.reuse, R4 ;  /* 0x00000009ff057219 */ /* 0x080fe20000011604 */
[----:B------:R-:W-:Y:S01]  /*acc0*/  IMAD.MOV.U32 R4, RZ, RZ, R15 ;  /* 0x000000ffff047224 */ /* 0x000fe200078e000f */
[----:B------:R-:W-:Y:S01]  /*acd0*/  SHF.L.U32 R22, R6, R9, RZ ;  /* 0x0000000906167219 */ /* 0x000fe200000006ff */
[----:B------:R-:W0:Y:S01]  /*ace0*/  LDC R27, c[0x0][0x638] ;  /* 0x00018e00ff1b7b82 */ /* 0x000e220000000800 */
[----:B------:R-:W-:-:S07]  /*acf0*/  LOP3.LUT R28, RZ, R8, RZ, 0x33, !PT ;  /* 0x00000008ff1c7212 */ /* 0x000fce00078e33ff */
[----:B------:R-:W0:Y:S01]  /*ad00*/  LDC R29, c[0x0][0x610] ;  /* 0x00018400ff1d7b82 */ /* 0x000e220000000800 */
[----:B---34-:R-:W-:Y:S05]  /*ad10*/  @!P0 BRA `(.L_x_287) ;  /* 0x0000000000288947 */ /* 0x018fea0003800000 */
[----:B------:R-:W3:Y:S02]  /*ad20*/  LDC R4, c[0x0][0x64c] ;  /* 0x00019300ff047b82 */ /* 0x000ee40000000800 */
[----:B---3--:R-:W-:-:S05]  /*ad30*/  IADD3 R9, P0, R15, R4, RZ ;  /* 0x000000040f097210 */ /* 0x008fca0007f1e0ff */
        /* <DEDUP_REMOVED lines=8> */
.L_x_287:
[----:B------:R-:W-:Y:S01]  /*adc0*/  ISETP.NE.AND P0, PT, R2, 0x1, PT ;  /* 0x000000010200780c */ /* 0x000fe20003f05270 */
[----:B--2---:R-:W-:Y:S01]  /*add0*/  VIADD R7, R21, 0xffffffff ;  /* 0xffffffff15077836 */ /* 0x004fe20000000000 */
[----:B-1----:R-:W-:Y:S01]  /*ade0*/  SHF.R.U64 R5, R4, R26, R5 ;  /* 0x0000001a04057219 */ /* 0x002fe20000001205 */
[----:B------:R-:W-:Y:S01]  /*adf0*/  IMAD.MOV.U32 R8, RZ, RZ, R12 ;  /* 0x000000ffff087224 */ /* 0x000fe200078e000c */
[----:B------:R-:W-:Y:S02]  /*ae00*/  IADD3 R14, -R14, RZ, RZ ;  /* 0x000000ff0e0e7210 */ /* 0x000fe40007ffe1ff */
[----:B------:R-:W-:Y:S01]  /*ae10*/  LOP3.LUT R4, R13, R28, RZ, 0xc0, !PT ;  /* 0x0000001c0d047212 */ /* 0x000fe200078ec0ff */
[----:B------:R-:W-:Y:S01]  /*ae20*/  IMAD.MOV R6, RZ, RZ, -R5 ;  /* 0x000000ffff067224 */ /* 0x000fe200078e0a05 */
[----:B------:R-:W-:-:S03]  /*ae30*/  LOP3.LUT R10, R10, R7, RZ, 0xc0, !PT ;  /* 0x000000070a0a7212 */ /* 0x000fc600078ec0ff */
[----:B------:R-:W-:Y:S02]  /*ae40*/  IMAD R4, R22, R5, R4 ;  /* 0x0000000516047224 */ /* 0x000fe400078e0204 */
[----:B------:R-:W-:Y:S02]  /*ae50*/  @P0 IMAD R23, R20, R14, R3 ;  /* 0x0000000e14170224 */ /* 0x000fe400078e0203 */
[----:B0-----:R-:W-:Y:S02]  /*ae60*/  IMAD R3, R6, R27, R15 ;  /* 0x0000001b06037224 */ /* 0x001fe400078e020f */
[----:B------:R-:W-:Y:S02]  /*ae70*/  IMAD R7, R4, R29, R23 ;  /* 0x0000001d04077224 */ /* 0x000fe400078e0217 */
[----:B------:R-:W-:Y:S02]  /*ae80*/  IMAD R4, R3, R21, R10 ;  /* 0x0000001503047224 */ /* 0x000fe400078e020a */
[----:B------:R-:W-:-:S03]  /*ae90*/  IMAD.MOV.U32 R6, RZ, RZ, 0x1 ;  /* 0x00000001ff067424 */ /* 0x000fc600078e00ff */
[----:B------:R-:W-:Y:S02]  /*aea0*/  SEL R9, R4, R7, !P0 ;  /* 0x0000000704097207 */ /* 0x000fe40004000000 */
[----:B------:R-:W-:-:S07]  /*aeb0*/  SEL R7, R7, R4, !P0 ;  /* 0x0000000407077207 */ /* 0x000fce0004000000 */
.L_x_285:
[----:B------:R-:W-:-:S08]  /*aec0*/  NOP ;  /* 0x0000000000007918 */ /* 0x000fd00000000000 */
[----:B------:R-:W0:-:S00]  /*aed0*/  USETMAXREG.DEALLOC.CTAPOOL 0x28 ;  /* 0x00000028000079c8 */ /* 0x000e0000080e0500 */
[----:B0-----:R-:W-:-:S13]  /*aee0*/  ISETP.NE.AND P0, PT, R0, RZ, PT ;  /* 0x000000ff0000720c */ /* 0x001fda0003f05270 */
[----:B------:R-:W-:Y:S05]  /*aef0*/  @P0 EXIT ;  /* 0x000000000000094d */ /* 0x000fea0003800000 */
[----:B------:R-:W-:Y:S01]  /*af00*/  LOP3.LUT P0, RZ, R6, 0xff, RZ, 0xc0, !PT ;  /* 0x000000ff06ff7812 */ /* 0x000fe2000780c0ff */
[----:B------:R-:W-:Y:S02]  /*af10*/  IMAD.MOV.U32 R3, RZ, RZ, 0x1 ;  /* 0x00000001ff037424 */ /* 0x000fe400078e00ff */
[----:B------:R-:W-:-:S10]  /*af20*/  IMAD.MOV.U32 R0, RZ, RZ, RZ ;  /* 0x000000ffff007224 */ /* 0x000fd400078e00ff */
[----:B------:R-:W-:Y:S05]  /*af30*/  @!P0 BRA `(.L_x_288) ;  /* 0x0000000c00348947 */ /* 0x000fea0003800000 */
[----:B------:R-:W0:Y:S01]  /*af40*/  LDC R0, c[0x0][0x28c] ;  /* 0x0000a300ff007b82 */ /* 0x000e220000000800 */
[----:B------:R-:W-:Y:S01]  /*af50*/  ULDC UR5, c[0x0][0x600] ;  /* 0x0001800000057ab9 */ /* 0x000fe20000000800 */
[----:B------:R-:W-:Y:S01]  /*af60*/  ULDC UR4, c[0x0][0xc] ;  /* 0x0000030000047ab9 */ /* 0x000fe20000000800 */
[----:B------:R-:W-:Y:S01]  /*af70*/  UIADD3 UR16, UR5, -0x1, URZ ;  /* 0xffffffff05107890 */ /* 0x000fe2000fffe03f */
[C---:B------:R-:W-:Y:S01]  /*af80*/  LOP3.LUT P2, RZ, R18.reuse, 0x7f, RZ, 0xc0, !PT ;  /* 0x0000007f12ff7812 */ /* 0x040fe2000784c0ff */
[----:B------:R-:W-:Y:S01]  /*af90*/  ULDC UR6, c[0x0][0x658] ;  /* 0x0001960000067ab9 */ /* 0x000fe20000000800 */
[----:B------:R-:W-:Y:S01]  /*afa0*/  ULDC UR5, c[0x0][0x10] ;  /* 0x0000040000057ab9 */ /* 0x000fe20000000800 */
[----:B------:R-:W-:Y:S01]  /*afb0*/  UMOV UR7, 0xffffffff ;  /* 0xffffffff00077882 */ /* 0x000fe20000000000 */
[----:B------:R-:W-:Y:S01]  /*afc0*/  UMOV UR8, 0x1 ;  /* 0x0000000100087882 */ /* 0x000fe20000000000 */
[----:B------:R-:W-:Y:S01]  /*afd0*/  UIMAD.WIDE.U32 UR4, UR4, UR5, URZ ;  /* 0x00000005040472a5 */ /* 0x000fe2000f8e003f */
[----:B------:R-:W-:Y:S01]  /*afe0*/  LOP3.LUT P0, RZ, R18, 0x1f, RZ, 0xc0, !PT ;  /* 0x0000001f12ff7812 */ /* 0x000fe2000780c0ff */
[----:B------:R-:W-:Y:S01]  /*aff0*/  USHF.L.U32 UR7, UR7, UR6, URZ ;  /* 0x0000000607077299 */ /* 0x000fe2000800063f */
[----:B------:R-:W-:Y:S01]  /*b000*/  BSSY B0, `(.L_x_288) ;  /* 0x00000c0000007945 */ /* 0x000fe20003800000 */
[----:B------:R-:W-:Y:S01]  /*b010*/  USHF.L.U32 UR18, UR8, UR6, URZ ;  /* 0x0000000608127299 */ /* 0x000fe2000800063f */
[----:B------:R-:W-:Y:S01]  /*b020*/  IMAD.MOV.U32 R11, RZ, RZ, 0x1 ;  /* 0x00000001ff0b7424 */ /* 0x000fe200078e00ff */
[----:B------:R-:W-:Y:S01]  /*b030*/  LOP3.LUT R18, R19, 0x2, RZ, 0xfc, !PT ;  /* 0x0000000213127812 */ /* 0x000fe200078efcff */
[----:B------:R-:W-:Y:S01]  /*b040*/  ULDC UR6, c[0x0][0x14] ;  /* 0x0000050000067ab9 */ /* 0x000fe20000000800 */
[----:B------:R-:W-:Y:S01]  /*b050*/  PLOP3.LUT P0, PT, P0, P2, PT, 0x8a, 0x0 ;  /* 0x000000000000781c */ /* 0x000fe20000705172 */
[----:B------:R-:W-:-:S02]  /*b060*/  UIMAD.WIDE.U32 UR20, UR4, UR6, URZ ;  /* 0x00000006041472a5 */ /* 0x000fc4000f8e003f */
[----:B------:R-:W-:Y:S02]  /*b070*/  UIMAD UR13, UR5, UR6, URZ ;  /* 0x00000006050d72a4 */ /* 0x000fe4000f8e023f */
[----:B------:R-:W-:Y:S01]  /*b080*/  ULOP3.LUT UR17, URZ, UR7, URZ, 0x33, !UPT ;  /* 0x000000073f117292 */ /* 0x000fe2000f8e333f */
[----:B0-----:R-:W-:Y:S01]  /*b090*/  IADD3 R0, R0, 0x1f, RZ ;  /* 0x0000001f00007810 */ /* 0x001fe20007ffe0ff */
[----:B------:R-:W-:Y:S01]  /*b0a0*/  UIADD3 UR13, UR21, UR13, URZ ;  /* 0x0000000d150d7290 */ /* 0x000fe2000fffe03f */
[----:B------:R-:W-:Y:S02]  /*b0b0*/  ULDC.64 UR22, c[0x0][0x198] ;  /* 0x0000660000167ab9 */ /* 0x000fe40000000a00 */
[----:B------:R-:W-:-:S04]  /*b0c0*/  SHF.R.S32.HI R3, RZ, 0x1f, R0 ;  /* 0x0000001fff037819 */ /* 0x000fc80000011400 */
[----:B------:R-:W-:Y:S01]  /*b0d0*/  LEA.HI R3, R3, R0, RZ, 0x5 ;  /* 0x0000000003037211 */ /* 0x000fe200078f28ff */
[----:B------:R-:W-:-:S03]  /*b0e0*/  IMAD.MOV.U32 R0, RZ, RZ, RZ ;  /* 0x000000ffff007224 */ /* 0x000fc600078e00ff */
[----:B------:R-:W-:Y:S01]  /*b0f0*/  SHF.R.S32.HI R13, RZ, 0x5, R3 ;  /* 0x00000005ff0d7819 */ /* 0x000fe20000011403 */
[----:B------:R-:W-:-:S04]  /*b100*/  IMAD.MOV.U32 R3, RZ, RZ, 0x1 ;  /* 0x00000001ff037424 */ /* 0x000fc800078e00ff */
[----:B------:R-:W-:-:S07]  /*b110*/  VIADD R10, R13, 0x1 ;  /* 0x000000010d0a7836 */ /* 0x000fce0000000000 */
.L_x_300:
[----:B------:R-:W-:-:S03]  /*b120*/  UMOV UR4, 0xffffffff ;  /* 0xffffffff00047882 */ /* 0x000fc60000000000 */
[----:B------:R-:W-:Y:S05]  /*b130*/  BRA.DIV UR4, `(.L_x_289) ;  /* 0x0000000e04a07947 */ /* 0x000fea000b800000 */
[----:B------:R-:W-:-:S13]  /*b140*/  ELECT P6, URZ, PT ;  /* 0x00000000003f782f */ /* 0x000fda00038c0000 */
.L_x_311:
[----:B------:R-:W0:Y:S01]  /*b150*/  LDC R4, c[0x0][0x28c] ;  /* 0x0000a300ff047b82 */ /* 0x000e220000000800 */
[----:B------:R-:W-:Y:S01]  /*b160*/  BSSY B1, `(.L_x_290) ;  /* 0x0000037000017945 */ /* 0x000fe20003800000 */
[----:B0-----:R-:W-:-:S13]  /*b170*/  ISETP.LT.OR P6, PT, R4, 0x1, !P6 ;  /* 0x000000010400780c */ /* 0x001fda00077c1670 */
[----:B------:R-:W-:Y:S05]  /*b180*/  @P6 BRA `(.L_x_291) ;  /* 0x0000000000d06947 */ /* 0x000fea0003800000 */
[----:B------:R-:W-:Y:S01]  /*b190*/  IMAD.SHL.U32 R14, R9, 0x80, RZ ;  /* 0x00000080090e7824 */ /* 0x000fe200078e00ff */
[----:B------:R-:W-:Y:S01]  /*b1a0*/  MOV R20, RZ ;  /* 0x000000ff00147202 */ /* 0x000fe20000000f00 */
[----:B------:R-:W-:Y:S02]  /*b1b0*/  IMAD.SHL.U32 R15, R7, 0x100, RZ ;  /* 0x00000100070f7824 */ /* 0x000fe400078e00ff */
[----:B------:R-:W-:Y:S02]  /*b1c0*/  IMAD.MOV.U32 R4, RZ, RZ, R10 ;  /* 0x000000ffff047224 */ /* 0x000fe400078e000a */
[----:B------:R-:W-:Y:S02]  /*b1d0*/  IMAD.MOV.U32 R5, RZ, RZ, R3 ;  /* 0x000000ffff057224 */ /* 0x000fe400078e0003 */
[----:B------:R-:W-:-:S07]  /*b1e0*/  IMAD.MOV.U32 R6, RZ, RZ, R0 ;  /* 0x000000ffff067224 */ /* 0x000fce00078e0000 */
.L_x_295:
[----:B------:R-:W0:Y:S01]  /*b1f0*/  S2R R12, SR_CgaCtaId ;  /* 0x00000000000c7919 */ /* 0x000e220000008800 */
[----:B------:R-:W-:Y:S01]  /*b200*/  MOV R7, 0x400 ;  /* 0x0000040000077802 */ /* 0x000fe20000000f00 */
[----:B------:R-:W1:Y:S03]  /*b210*/  @!P2 LDC R9, c[0x0][0x500] ;  /* 0x00014000ff09ab82 */ /* 0x000e660000000800 */
[----:B0-----:R-:W-:Y:S02]  /*b220*/  LEA R21, R12, R7, 0x18 ;  /* 0x000000070c157211 */ /* 0x001fe400078ec0ff */
[----:B------:R-:W-:-:S03]  /*b230*/  SHF.L.U32 R7, R5, 0x1f, RZ ;  /* 0x0000001f05077819 */ /* 0x000fc600000006ff */
[----:B------:R-:W-:-:S04]  /*b240*/  IMAD R12, R6, 0x8, R21 ;  /* 0x00000008060c7824 */ /* 0x000fc800078e0215 */
[----:B------:R-:W0:Y:S02]  /*b250*/  SYNCS.PHASECHK.TRANS64.TRYWAIT P1, [R12+URZ+0x20], R7 ;  /* 0x000020070c0075a7 */ /* 0x000e24000802017f */
[----:B01----:R-:W-:Y:S05]  /*b260*/  @!P1 BRA `(.L_x_292) ;  /* 0x0000000c00749947 */ /* 0x003fea0003800000 */
.L_x_312:
[----:B0-----:R-:W-:Y:S01]  /*b270*/  PRMT R7, R18, 0x9910, RZ ;  /* 0x0000991012077816 */ /* 0x001fe200000000ff */
[----:B------:R0:W-:Y:S03]  /*b280*/  @!P2 SYNCS.ARRIVE.TRANS64 RZ, [R12+URZ], R9 ;  /* 0x000000090cffa9a7 */ /* 0x0001e6000800003f */
[----:B------:R-:W-:-:S13]  /*b290*/  ISETP.NE.AND P1, PT, R7, 0x2, PT ;  /* 0x000000020700780c */ /* 0x000fda0003f25270 */
[----:B0-----:R-:W-:Y:S05]  /*b2a0*/  @P1 BRA `(.L_x_293) ;  /* 0x0000000000041947 */ /* 0x001fea0003800000 */
[----:B------:R-:W-:Y:S01]  /*b2b0*/  BPT.TRAP 0x1 ;  /* 0x000000040000795c */ /* 0x000fe20000300000 */
.L_x_293:
[----:B------:R-:W-:Y:S05]  /*b2c0*/  @P0 BRA `(.L_x_294) ;  /* 0x0000000000040947 */ /* 0x000fea0003800000 */
[----:B------:R-:W-:Y:S01]  /*b2d0*/  BPT.TRAP 0x1 ;  /* 0x000000040000795c */ /* 0x000fe20000300000 */
.L_x_294:
[--C-:B------:R-:W-:Y:S01]  /*b2e0*/  IMAD R7, R6, 0x4000, R21.reuse ;  /* 0x0000400006077824 */ /* 0x100fe200078e0215 */
[----:B------:R-:W-:Y:S01]  /*b2f0*/  R2UR UR9, R12 ;  /* 0x000000000c0972ca */ /* 0x000fe200000e0000 */
[----:B------:R-:W-:Y:S01]  /*b300*/  IMAD R21, R6, 0x2000, R21 ;  /* 0x0000200006157824 */ /* 0x000fe200078e0215 */
[----:B------:R-:W-:Y:S01]  /*b310*/  UIADD3 UR4, UP0, UR22, 0xf0, URZ ;  /* 0x000000f016047890 */ /* 0x000fe2000ff1e03f */
[----:B------:R-:W-:Y:S01]  /*b320*/  VIADD R4, R4, 0xffffffff ;  /* 0xffffffff04047836 */ /* 0x000fe20000000000 */
[----:B------:R-:W-:Y:S01]  /*b330*/  R2UR UR5, R7 ;  /* 0x00000000070572ca */ /* 0x000fe200000e0000 */
[----:B------:R-:W-:Y:S01]  /*b340*/  UIADD3 UR24, UP1, UR22, 0x1f0, URZ ;  /* 0x000001f016187890 */ /* 0x000fe2000ff3e03f */
[----:B------:R-:W-:Y:S01]  /*b350*/  R2UR UR8, R21 ;  /* 0x00000000150872ca */ /* 0x000fe200000e0000 */
[----:B------:R-:W-:Y:S01]  /*b360*/  UMOV UR6, 0x0 ;  /* 0x0000000000067882 */ /* 0x000fe20000000000 */
[----:B------:R-:W-:Y:S01]  /*b370*/  R2UR UR11, R15 ;  /* 0x000000000f0b72ca */ /* 0x000fe200000e0000 */
[----:B------:R-:W-:Y:S01]  /*b380*/  UIADD3.X UR25, URZ, UR23, URZ, UP1, !UPT ;  /* 0x000000173f197290 */ /* 0x000fe20008ffe43f */
[----:B------:R-:W-:Y:S01]  /*b390*/  R2UR UR10, R20 ;  /* 0x00000000140a72ca */ /* 0x000fe200000e0000 */
[----:B------:R-:W-:Y:S01]  /*b3a0*/  UMOV UR7, 0x10000000 ;  /* 0x1000000000077882 */ /* 0x000fe20000000000 */
[----:B------:R-:W-:Y:S01]  /*b3b0*/  R2UR UR12, R8 ;  /* 0x00000000080c72ca */ /* 0x000fe200000e0000 */
[----:B------:R-:W-:Y:S01]  /*b3c0*/  VIADD R20, R20, 0x20 ;  /* 0x0000002014147836 */ /* 0x000fe20000000000 */
[----:B------:R-:W-:-:S02]  /*b3d0*/  R2UR UR19, R14 ;  /* 0x000000000e1372ca */ /* 0x000fc400000e0000 */
[----:B------:R-:W-:Y:S01]  /*b3e0*/  ISETP.GT.AND P3, PT, R4, 0x1, PT ;  /* 0x000000010400780c */ /* 0x000fe20003f64270 */
[----:B------:R-:W-:Y:S01]  /*b3f0*/  UIADD3 UR14, UR5, 0x100, URZ ;  /* 0x00000100050e7890 */ /* 0x000fe2000fffe03f */
[----:B------:R-:W-:Y:S01]  /*b400*/  IADD3 R6, R6, 0x1, RZ ;  /* 0x0000000106067810 */ /* 0x000fe20007ffe0ff */
[----:B------:R-:W-:Y:S02]  /*b410*/  UIADD3.X UR5, URZ, UR23, URZ, UP0, !UPT ;  /* 0x000000173f057290 */ /* 0x000fe400087fe43f */
[----:B------:R-:W-:Y:S01]  /*b420*/  UIADD3 UR15, UR8, 0x10100, URZ ;  /* 0x00010100080f7890 */ /* 0x000fe2000fffe03f */
[----:B------:R-:W-:Y:S02]  /*b430*/  ISETP.NE.AND P1, PT, R6, 0x4, PT ;  /* 0x000000040600780c */ /* 0x000fe40003f25270 */
[----:B------:R-:W-:Y:S02]  /*b440*/  UMOV UR8, UR14 ;  /* 0x0000000e00087c82 */ /* 0x000fe40008000000 */
[----:B------:R-:W-:-:S02]  /*b450*/  SEL R12, RZ, 0x1, P1 ;  /* 0x00000001ff0c7807 */ /* 0x000fc40000800000 */
[----:B------:R0:W-:Y:S01]  /*b460*/  UTMALDG.3D [UR8], [UR4], desc[UR6] ;  /* 0x00000608040075b4 */ /* 0x0001e20008011000 */
[----:B------:R-:W-:Y:S02]  /*b470*/  SEL R6, R6, RZ, P1 ;  /* 0x000000ff06067207 */ /* 0x000fe40000800000 */
[----:B------:R-:W-:Y:S01]  /*b480*/  LOP3.LUT R5, R5, R12, RZ, 0x3c, !PT ;  /* 0x0000000c05057212 */ /* 0x000fe200078e3cff */
[----:B0-----:R-:W-:Y:S01]  /*b490*/  UMOV UR8, UR15 ;  /* 0x0000000f00087c82 */ /* 0x001fe20008000000 */
[----:B------:R-:W-:Y:S02]  /*b4a0*/  UMOV UR11, UR19 ;  /* 0x00000013000b7c82 */ /* 0x000fe40008000000 */
[----:B------:R0:W-:Y:S02]  /*b4b0*/  UTMALDG.3D [UR8], [UR24], desc[UR6] ;  /* 0x00000608180075b4 */ /* 0x0001e40008011000 */
[----:B0-----:R-:W-:Y:S05]  /*b4c0*/  @P3 BRA `(.L_x_295) ;  /* 0xfffffffc00483947 */ /* 0x001fea000383ffff */
.L_x_291:
[----:B------:R-:W-:Y:S05]  /*b4d0*/  BSYNC B1 ;  /* 0x0000000000017941 */ /* 0x000fea0003800000 */
.L_x_290:
[----:B------:R-:W-:Y:S01]  /*b4e0*/  LOP3.LUT P3, RZ, R11, 0xff, RZ, 0xc0, !PT ;  /* 0x000000ff0bff7812 */ /* 0x000fe2000786c0ff */
[----:B------:R-:W-:Y:S01]  /*b4f0*/  IMAD.IADD R0, R13, 0x1, R0 ;  /* 0x000000010d007824 */ /* 0x000fe200078e0200 */
[----:B------:R-:W-:Y:S01]  /*b500*/  IADD3 R16, P4, R16, UR20, RZ ;  /* 0x0000001410107c10 */ /* 0x000fe2000ff9e0ff */
[----:B------:R-:W-:Y:S01]  /*b510*/  ULDC.64 UR4, c[0x0][0x650] ;  /* 0x0001940000047ab9 */ /* 0x000fe20000000a00 */
[----:B------:R-:W-:Y:S01]  /*b520*/  BSSY B1, `(.L_x_296) ;  /* 0x000006b000017945 */ /* 0x000fe20003800000 */
[----:B------:R-:W-:Y:S01]  /*b530*/  IMAD.MOV.U32 R7, RZ, RZ, -0x1 ;  /* 0xffffffffff077424 */ /* 0x000fe200078e00ff */
[----:B------:R-:W-:Y:S01]  /*b540*/  SHF.R.U32.HI R4, RZ, 0x2, R0 ;  /* 0x00000002ff047819 */ /* 0x000fe20000011600 */
[----:B------:R-:W-:Y:S01]  /*b550*/  IMAD.MOV.U32 R9, RZ, RZ, -0x1 ;  /* 0xffffffffff097424 */ /* 0x000fe200078e00ff */
[----:B------:R-:W-:Y:S01]  /*b560*/  ISETP.GT.U32.AND P1, PT, R0, 0x3, PT ;  /* 0x000000030000780c */ /* 0x000fe20003f24070 */
[----:B------:R-:W-:Y:S01]  /*b570*/  IMAD.MOV.U32 R8, RZ, RZ, -0x1 ;  /* 0xffffffffff087424 */ /* 0x000fe200078e00ff */
[----:B------:R-:W-:-:S02]  /*b580*/  LOP3.LUT R4, R4, 0x1, RZ, 0xc0, !PT ;  /* 0x0000000104047812 */ /* 0x000fc400078ec0ff */
[----:B------:R-:W-:Y:S01]  /*b590*/  ISETP.LT.U32.AND P1, PT, R13, 0x4, P1 ;  /* 0x000000040d00780c */ /* 0x000fe20000f21070 */
[----:B------:R-:W0:Y:S01]  /*b5a0*/  @P3 S2R R6, SR_CgaCtaId ;  /* 0x0000000000063919 */ /* 0x000e220000008800 */
[----:B------:R-:W-:Y:S02]  /*b5b0*/  @P3 MOV R5, 0x400 ;  /* 0x0000040000053802 */ /* 0x000fe40000000f00 */
[----:B------:R-:W-:Y:S02]  /*b5c0*/  IADD3.X R17, R17, UR13, RZ, P4, !PT ;  /* 0x0000000d11117c10 */ /* 0x000fe4000a7fe4ff */
[----:B------:R-:W-:Y:S02]  /*b5d0*/  ISETP.GE.U32.AND P4, PT, R16, UR4, PT ;  /* 0x0000000410007c0c */ /* 0x000fe4000bf86070 */
[----:B------:R-:W-:Y:S02]  /*b5e0*/  LOP3.LUT R0, R0, 0x3, RZ, 0xc0, !PT ;  /* 0x0000000300007812 */ /* 0x000fe400078ec0ff */
[----:B------:R-:W-:-:S02]  /*b5f0*/  PRMT R11, RZ, 0x7610, R11 ;  /* 0x00007610ff0b7816 */ /* 0x000fc4000000000b */
[----:B0-----:R-:W-:-:S04]  /*b600*/  @P3 LEA R5, R6, R5, 0x18 ;  /* 0x0000000506053211 */ /* 0x001fc800078ec0ff */
[----:B------:R0:W-:Y:S01]  /*b610*/  @P3 SYNCS.ARRIVE.TRANS64.A1T0 RZ, [R5+URZ+0x58], RZ ;  /* 0x000058ff05ff39a7 */ /* 0x0001e2000810003f */
[----:B------:R-:W-:Y:S02]  /*b620*/  ISETP.NE.U32.AND P3, PT, R4, 0x1, PT ;  /* 0x000000010400780c */ /* 0x000fe40003f65070 */
[----:B------:R-:W-:Y:S02]  /*b630*/  SEL R4, RZ, 0x1, !P1 ;  /* 0x00000001ff047807 */ /* 0x000fe40004800000 */
[----:B------:R-:W-:Y:S02]  /*b640*/  ISETP.GE.U32.AND.EX P1, PT, R17, UR5, PT, P4 ;  /* 0x0000000511007c0c */ /* 0x000fe4000bf26140 */
[----:B------:R-:W-:-:S04]  /*b650*/  ISETP.GT.U32.AND P3, PT, R13, 0x3, !P3 ;  /* 0x000000030d00780c */ /* 0x000fc80005f64070 */
[----:B0-----:R-:W-:-:S04]  /*b660*/  SEL R5, RZ, 0x1, !P3 ;  /* 0x00000001ff057807 */ /* 0x001fc80005800000 */
[--C-:B------:R-:W-:Y:S02]  /*b670*/  LOP3.LUT R3, R5, R3, R4.reuse, 0x96, !PT ;  /* 0x0000000305037212 */ /* 0x100fe400078e9604 */
[----:B------:R-:W-:Y:S01]  /*b680*/  PRMT R4, RZ, 0x7610, R4 ;  /* 0x00007610ff047816 */ /* 0x000fe20000000004 */
[----:B------:R-:W-:Y:S06]  /*b690*/  @P1 BRA `(.L_x_297) ;  /* 0x00000004004c1947 */ /* 0x000fec0003800000 */
[----:B------:R-:W-:Y:S01]  /*b6a0*/  ULDC.64 UR4, c[0x0][0x628] ;  /* 0x00018a0000047ab9 */ /* 0x000fe20000000a00 */
[----:B------:R-:W0:Y:S01]  /*b6b0*/  S2R R14, SR_CTAID.X ;  /* 0x00000000000e7919 */ /* 0x000e220000002500 */
[----:B------:R-:W-:Y:S01]  /*b6c0*/  ISETP.NE.U32.AND P1, PT, RZ, UR4, PT ;  /* 0x00000004ff007c0c */ /* 0x000fe2000bf25070 */
[----:B------:R-:W-:Y:S01]  /*b6d0*/  ULDC UR7, c[0x0][0x630] ;  /* 0x00018c0000077ab9 */ /* 0x000fe20000000800 */
[----:B------:R-:W-:Y:S01]  /*b6e0*/  MOV R4, R16 ;  /* 0x0000001000047202 */ /* 0x000fe20000000f00 */
[----:B------:R-:W1:Y:S01]  /*b6f0*/  S2R R12, SR_CTAID.Y ;  /* 0x00000000000c7919 */ /* 0x000e620000002600 */
[----:B------:R-:W-:Y:S01]  /*b700*/  ISETP.NE.AND.EX P1, PT, RZ, UR5, PT, P1 ;  /* 0x00000005ff007c0c */ /* 0x000fe2000bf25310 */
[----:B------:R-:W-:-:S12]  /*b710*/  IMAD.MOV.U32 R5, RZ, RZ, R17 ;  /* 0x000000ffff057224 */ /* 0x000fd800078e0011 */
[----:B------:R-:W-:Y:S05]  /*b720*/  @!P1 BRA `(.L_x_298) ;  /* 0x0000000000289947 */ /* 0x000fea0003800000 */
[----:B------:R-:W-:Y:S02]  /*b730*/  ULDC UR6, c[0x0][0x634] ;  /* 0x00018d0000067ab9 */ /* 0x000fe40000000800 */
[----:B------:R-:W-:-:S05]  /*b740*/  IADD3 R9, P1, R16, UR6, RZ ;  /* 0x0000000610097c10 */ /* 0x000fca000ff3e0ff */
[----:B------:R-:W-:-:S04]  /*b750*/  IMAD.X R15, RZ, RZ, R17, P1 ;  /* 0x000000ffff0f7224 */ /* 0x000fc800008e0611 */
[----:B------:R-:W-:-:S04]  /*b760*/  IMAD.WIDE.U32 R6, R15, UR4, RZ ;  /* 0x000000040f067c25 */ /* 0x000fc8000f8e00ff */
[----:B------:R-:W-:-:S04]  /*b770*/  IMAD.WIDE.U32 R6, P1, R9, UR5, R6 ;  /* 0x0000000509067c25 */ /* 0x000fc8000f820006 */
[----:B------:R-:W-:-:S04]  /*b780*/  IMAD.WIDE.U32 R8, R9, UR4, RZ ;  /* 0x0000000409087c25 */ /* 0x000fc8000f8e00ff */
[----:B------:R-:W-:Y:S01]  /*b790*/  IMAD.X R5, RZ, RZ, RZ, P1 ;  /* 0x000000ffff057224 */ /* 0x000fe200008e06ff */
[----:B------:R-:W-:Y:S01]  /*b7a0*/  IADD3 RZ, P1, R9, R6, RZ ;  /* 0x0000000609ff7210 */ /* 0x000fe20007f3e0ff */
[----:B------:R-:W-:-:S04]  /*b7b0*/  IMAD.MOV.U32 R4, RZ, RZ, R7 ;  /* 0x000000ffff047224 */ /* 0x000fc800078e0007 */
[----:B------:R-:W-:-:S08]  /*b7c0*/  IMAD.WIDE.U32.X R4, R15, UR5, R4, P1 ;  /* 0x000000050f047c25 */ /* 0x000fd000088e0404 */
.L_x_298:
[--C-:B------:R-:W-:Y:S01]  /*b7d0*/  SHF.R.U64 R8, R4, UR7, R5.reuse ;  /* 0x0000000704087c19 */ /* 0x100fe20008001205 */
[----:B------:R-:W-:Y:S01]  /*b7e0*/  ULDC.64 UR4, c[0x0][0x620] ;  /* 0x0001880000047ab9 */ /* 0x000fe20000000a00 */
[----:B------:R-:W-:Y:S01]  /*b7f0*/  SHF.R.U32.HI R4, RZ, UR7, R5 ;  /* 0x00000007ff047c19 */ /* 0x000fe20008011605 */
[----:B------:R-:W2:Y:S01]  /*b800*/  LDC R25, c[0x0][0x144] ;  /* 0x00005100ff197b82 */ /* 0x000ea20000000800 */
[----:B------:R-:W-:Y:S01]  /*b810*/  IADD3 R7, P1, RZ, -R8, RZ ;  /* 0x80000008ff077210 */ /* 0x000fe20007f3e0ff */
[----:B------:R-:W-:Y:S01]  /*b820*/  ULDC.64 UR8, c[0x0][0x640] ;  /* 0x0001900000087ab9 */ /* 0x000fe20000000a00 */
[----:B0-----:R-:W-:Y:S01]  /*b830*/  I2FP.F32.U32 R9, R14 ;  /* 0x0000000e00097245 */ /* 0x001fe20000201000 */
[----:B------:R-:W-:Y:S02]  /*b840*/  ULDC UR6, c[0x0][0x608] ;  /* 0x0001820000067ab9 */ /* 0x000fe40000000800 */
[----:B------:R-:W-:Y:S01]  /*b850*/  IMAD.X R4, RZ, RZ, ~R4, P1 ;  /* 0x000000ffff047224 */ /* 0x000fe200008e0e04 */
[----:B------:R-:W-:Y:S01]  /*b860*/  ISETP.NE.U32.AND P1, PT, RZ, UR8, PT ;  /* 0x00000008ff007c0c */ /* 0x000fe2000bf25070 */
[----:B------:R-:W0:Y:S02]  /*b870*/  LDC R21, c[0x0][0x148] ;  /* 0x00005200ff157b82 */ /* 0x000e240000000800 */
[----:B------:R-:W-:Y:S01]  /*b880*/  IMAD R6, R4, UR4, RZ ;  /* 0x0000000404067c24 */ /* 0x000fe2000f8e02ff */
[----:B------:R-:W-:Y:S01]  /*b890*/  ISETP.NE.AND.EX P1, PT, RZ, UR9, PT, P1 ;  /* 0x00000009ff007c0c */ /* 0x000fe2000bf25310 */
[----:B------:R-:W-:Y:S01]  /*b8a0*/  IMAD.WIDE.U32 R4, R7, UR4, R16 ;  /* 0x0000000407047c25 */ /* 0x000fe2000f8e0010 */
[----:B------:R-:W-:-:S03]  /*b8b0*/  ULDC UR4, c[0x0][0x150] ;  /* 0x0000540000047ab9 */ /* 0x000fc60000000800 */
[----:B------:R-:W-:Y:S02]  /*b8c0*/  IMAD R7, R7, UR5, R6 ;  /* 0x0000000507077c24 */ /* 0x000fe4000f8e0206 */
[----:B------:R-:W-:Y:S01]  /*b8d0*/  FMUL R6, R9, UR4 ;  /* 0x0000000409067c20 */ /* 0x000fe20008400000 */
[----:B------:R-:W-:Y:S01]  /*b8e0*/  ULDC UR4, c[0x0][0x618] ;  /* 0x0001860000047ab9 */ /* 0x000fe20000000800 */
[----:B------:R-:W-:Y:S01]  /*b8f0*/  ULDC UR5, c[0x0][0x154] ;  /* 0x0000550000057ab9 */ /* 0x000fe20000000800 */
[----:B------:R-:W-:-:S03]  /*b900*/  IMAD.IADD R5, R5, 0x1, R7 ;  /* 0x0000000105057824 */ /* 0x000fc600078e0207 */
[----:B------:R-:W3:Y:S02]  /*b910*/  F2I.U32.TRUNC.NTZ R6, R6 ;  /* 0x0000000600067305 */ /* 0x000ee4000020f000 */
[----:B------:R-:W-:Y:S02]  /*b920*/  SHF.R.U64 R9, R4, UR4, R5 ;  /* 0x0000000404097c19 */ /* 0x000fe40008001205 */
[----:B-1----:R-:W-:-:S05]  /*b930*/  I2FP.F32.U32 R4, R12 ;  /* 0x0000000c00047245 */ /* 0x002fca0000201000 */
[----:B------:R-:W-:Y:S01]  /*b940*/  FMUL R22, R4, UR5 ;  /* 0x0000000504167c20 */ /* 0x000fe20008400000 */
[----:B------:R-:W-:Y:S01]  /*b950*/  SHF.R.U32.HI R4, RZ, UR4, R5 ;  /* 0x00000004ff047c19 */ /* 0x000fe20008011605 */
[----:B------:R-:W-:-:S03]  /*b960*/  ULDC UR4, c[0x0][0x658] ;  /* 0x0001960000047ab9 */ /* 0x000fc60000000800 */
[--C-:B------:R-:W-:Y:S01]  /*b970*/  SHF.R.U64 R20, R9, UR6, R4.reuse ;  /* 0x0000000609147c19 */ /* 0x100fe20008001204 */
[----:B------:R-:W1:Y:S01]  /*b980*/  F2I.U32.TRUNC.NTZ R22, R22 ;  /* 0x0000001600167305 */ /* 0x000e62000020f000 */
[----:B------:R-:W-:Y:S02]  /*b990*/  SHF.R.U32.HI R5, RZ, UR6, R4 ;  /* 0x00000006ff057c19 */ /* 0x000fe40008011604 */
[----:B---3--:R-:W-:Y:S02]  /*b9a0*/  IADD3 R6, -R6, RZ, RZ ;  /* 0x000000ff06067210 */ /* 0x008fe40007ffe1ff */
[--C-:B------:R-:W-:Y:S02]  /*b9b0*/  SHF.R.U64 R15, R20, UR4, R5.reuse ;  /* 0x00000004140f7c19 */ /* 0x100fe40008001205 */
[----:B------:R-:W-:Y:S01]  /*b9c0*/  SHF.R.U32.HI R23, RZ, UR4, R5 ;  /* 0x00000004ff177c19 */ /* 0x000fe20008011605 */
[----:B--2---:R-:W-:Y:S02]  /*b9d0*/  IMAD R14, R25, R6, R14 ;  /* 0x00000006190e7224 */ /* 0x004fe400078e020e */
[----:B------:R-:W-:-:S02]  /*b9e0*/  IMAD.MOV.U32 R4, RZ, RZ, R15 ;  /* 0x000000ffff047224 */ /* 0x000fc400078e000f */
[----:B------:R-:W-:Y:S01]  /*b9f0*/  IMAD.MOV.U32 R5, RZ, RZ, R23 ;  /* 0x000000ffff057224 */ /* 0x000fe200078e0017 */
[----:B------:R-:W-:Y:S06]  /*ba00*/  @!P1 BRA `(.L_x_299) ;  /* 0x0000000000289947 */ /* 0x000fec0003800000 */
[----:B------:R-:W-:Y:S02]  /*ba10*/  ULDC UR4, c[0x0][0x64c] ;  /* 0x0001930000047ab9 */ /* 0x000fe40000000800 */
[----:B------:R-:W-:-:S05]  /*ba20*/  IADD3 R5, P1, R15, UR4, RZ ;  /* 0x000000040f057c10 */ /* 0x000fca000ff3e0ff */
[----:B------:R-:W-:-:S04]  /*ba30*/  IMAD.X R23, RZ, RZ, R23, P1 ;  /* 0x000000ffff177224 */ /* 0x000fc800008e0617 */
[----:B------:R-:W-:-:S04]  /*ba40*/  IMAD.WIDE.U32 R6, R23, UR8, RZ ;  /* 0x0000000817067c25 */ /* 0x000fc8000f8e00ff */
[----:B------:R-:W-:-:S04]  /*ba50*/  IMAD.WIDE.U32 R6, P1, R5, UR9, R6 ;  /* 0x0000000905067c25 */ /* 0x000fc8000f820006 */
[----:B------:R-:W-:-:S04]  /*ba60*/  IMAD.WIDE.U32 R4, R5, UR8, RZ ;  /* 0x0000000805047c25 */ /* 0x000fc8000f8e00ff */
[----:B------:R-:W-:Y:S01]  /*ba70*/  IMAD.MOV.U32 R4, RZ, RZ, R7 ;  /* 0x000000ffff047224 */ /* 0x000fe200078e0007 */
[----:B------:R-:W-:Y:S01]  /*ba80*/  IADD3 RZ, P3, R5, R6, RZ ;  /* 0x0000000605ff7210 */ /* 0x000fe20007f7e0ff */
[----:B------:R-:W-:-:S04]  /*ba90*/  IMAD.X R5, RZ, RZ, RZ, P1 ;  /* 0x000000ffff057224 */ /* 0x000fc800008e06ff */
[----:B------:R-:W-:-:S08]  /*baa0*/  IMAD.WIDE.U32.X R4, R23, UR9, R4, P3 ;  /* 0x0000000917047c25 */ /* 0x000fd000098e0404 */
.L_x_299:
[----:B------:R-:W-:Y:S01]  /*bab0*/  ISETP.NE.AND P1, PT, R2, 0x1, PT ;  /* 0x000000010200780c */ /* 0x000fe20003f25270 */
[----:B------:R-:W-:Y:S01]  /*bac0*/  ULDC UR4, c[0x0][0x648] ;  /* 0x0001920000047ab9 */ /* 0x000fe20000000800 */
[----:B------:R-:W-:Y:S01]  /*bad0*/  LOP3.LUT R20, R20, UR17, RZ, 0xc0, !PT ;  /* 0x0000001114147c12 */ /* 0x000fe2000f8ec0ff */
[----:B-1----:R-:W-:Y:S01]  /*bae0*/  IMAD.MOV R22, RZ, RZ, -R22 ;  /* 0x000000ffff167224 */ /* 0x002fe200078e0a16 */
[----:B------:R-:W-:Y:S01]  /*baf0*/  SHF.R.U64 R5, R4, UR4, R5 ;  /* 0x0000000404057c19 */ /* 0x000fe20008001205 */
[----:B------:R-:W-:Y:S01]  /*bb00*/  ULDC UR4, c[0x0][0x638] ;  /* 0x00018e0000047ab9 */ /* 0x000fe20000000800 */
[----:B------:R-:W-:Y:S01]  /*bb10*/  LOP3.LUT R6, R9, UR16, RZ, 0xc0, !PT ;  /* 0x0000001009067c12 */ /* 0x000fe2000f8ec0ff */
[----:B------:R-:W-:Y:S01]  /*bb20*/  ULDC UR5, c[0x0][0x610] ;  /* 0x0001840000057ab9 */ /* 0x000fe20000000800 */
[C---:B------:R-:W-:Y:S01]  /*bb30*/  IADD3 R4, -R5.reuse, RZ, RZ ;  /* 0x000000ff05047210 */ /* 0x040fe20007ffe1ff */
[----:B------:R-:W-:-:S04]  /*bb40*/  IMAD R5, R5, UR18, R20 ;  /* 0x0000001205057c24 */ /* 0x000fc8000f8e0214 */
[----:B0-----:R-:W-:Y:S02]  /*bb50*/  @P1 IMAD R14, R21, R22, R12 ;  /* 0x00000016150e1224 */ /* 0x001fe400078e020c */
[----:B------:R-:W-:Y:S01]  /*bb60*/  IMAD R15, R4, UR4, R15 ;  /* 0x00000004040f7c24 */ /* 0x000fe2000f8e020f */
[----:B------:R-:W-:Y:S01]  /*bb70*/  ULDC UR4, c[0x0][0x600] ;  /* 0x0001800000047ab9 */ /* 0x000fe20000000800 */
[----:B------:R-:W-:Y:S02]  /*bb80*/  IMAD R14, R5, UR5, R14 ;  /* 0x00000005050e7c24 */ /* 0x000fe4000f8e020e */
[----:B------:R-:W-:Y:S02]  /*bb90*/  IMAD R15, R15, UR4, R6 ;  /* 0x000000040f0f7c24 */ /* 0x000fe4000f8e0206 */
[----:B------:R-:W-:-:S03]  /*bba0*/  IMAD.MOV.U32 R4, RZ, RZ, 0x1 ;  /* 0x00000001ff047424 */ /* 0x000fc600078e00ff */
[----:B------:R-:W-:Y:S02]  /*bbb0*/  SEL R9, R15, R14, !P1 ;  /* 0x0000000e0f097207 */ /* 0x000fe40004800000 */
[----:B------:R-:W-:-:S07]  /*bbc0*/  SEL R7, R14, R15, !P1 ;  /* 0x0000000f0e077207 */ /* 0x000fce0004800000 */
.L_x_297:
[----:B------:R-:W-:Y:S05]  /*bbd0*/  BSYNC B1 ;  /* 0x0000000000017941 */ /* 0x000fea0003800000 */
.L_x_296:
[----:B------:R-:W-:-:S13]  /*bbe0*/  LOP3.LUT P1, RZ, R4, 0xff, RZ, 0xc0, !PT ;  /* 0x000000ff04ff7812 */ /* 0x000fda000782c0ff */
[----:B------:R-:W-:Y:S05]  /*bbf0*/  @P1 BRA `(.L_x_300) ;  /* 0xfffffff400481947 */ /* 0x000fea000383ffff */
[----:B------:R-:W-:Y:S05]  /*bc00*/  BSYNC B0 ;  /* 0x0000000000007941 */ /* 0x000fea0003800000 */
.L_x_288:
[----:B------:R-:W-:-:S03]  /*bc10*/  UMOV UR4, 0xffffffff ;  /* 0xffffffff00047882 */ /* 0x000fc60000000000 */
[----:B------:R-:W-:Y:S05]  /*bc20*/  BRA.DIV UR4, `(.L_x_301) ;  /* 0x0000000604187947 */ /* 0x000fea000b800000 */
[----:B------:R-:W-:-:S13]  /*bc30*/  ELECT P6, URZ, PT ;  /* 0x00000000003f782f */ /* 0x000fda00038c0000 */
.L_x_315:
[----:B------:R-:W-:Y:S04]  /*bc40*/  BSSY B0, `(.L_x_302) ;  /* 0x000002b000007945 */ /* 0x000fe80003800000 */
[----:B------:R-:W-:Y:S05]  /*bc50*/  @!P6 BRA `(.L_x_303) ;  /* 0x0000000000a4e947 */ /* 0x000fea0003800000 */
[----:B------:R-:W-:-:S04]  /*bc60*/  LOP3.LUT R19, R19, 0x2, RZ, 0xfc, !PT ;  /* 0x0000000213137812 */ /* 0x000fc800078efcff */
[----:B------:R-:W-:-:S13]  /*bc70*/  ISETP.NE.AND P0, PT, R19, 0x3, PT ;  /* 0x000000031300780c */ /* 0x000fda0003f05270 */
[----:B------:R-:W-:Y:S05]  /*bc80*/  @!P0 BRA `(.L_x_304) ;  /* 0x0000000000048947 */ /* 0x000fea0003800000 */
[----:B------:R-:W-:Y:S01]  /*bc90*/  BPT.TRAP 0x1 ;  /* 0x000000040000795c */ /* 0x000fe20000300000 */
.L_x_304:
[----:B------:R-:W0:Y:S01]  /*bca0*/  S2R R5, SR_CgaCtaId ;  /* 0x0000000000057919 */ /* 0x000e220000008800 */
[----:B------:R-:W-:Y:S02]  /*bcb0*/  MOV R2, 0x400 ;  /* 0x0000040000027802 */ /* 0x000fe40000000f00 */
[----:B------:R-:W-:Y:S02]  /*bcc0*/  SHF.L.U32 R4, R3, 0x1f, RZ ;  /* 0x0000001f03047819 */ /* 0x000fe400000006ff */
[----:B0-----:R-:W-:-:S05]  /*bcd0*/  LEA R5, R5, R2, 0x18 ;  /* 0x0000000205057211 */ /* 0x001fca00078ec0ff */
[----:B------:R-:W-:-:S04]  /*bce0*/  VIADD R5, R5, 0x20 ;  /* 0x0000002005057836 */ /* 0x000fc80000000000 */
[C---:B------:R-:W-:Y:S02]  /*bcf0*/  IMAD R7, R0.reuse, 0x8, R5 ;  /* 0x0000000800077824 */ /* 0x040fe400078e0205 */
[----:B------:R-:W-:Y:S02]  /*bd00*/  VIADD R0, R0, 0x1 ;  /* 0x0000000100007836 */ /* 0x000fe40000000000 */
[----:B------:R-:W0:Y:S03]  /*bd10*/  SYNCS.PHASECHK.TRANS64.TRYWAIT P0, [R7+URZ], R4 ;  /* 0x00000004070075a7 */ /* 0x000e26000800017f */
[----:B------:R-:W-:-:S04]  /*bd20*/  ISETP.NE.AND P1, PT, R0, 0x4, PT ;  /* 0x000000040000780c */ /* 0x000fc80003f25270 */
[----:B------:R-:W-:Y:S02]  /*bd30*/  SEL R2, RZ, 0x1, P1 ;  /* 0x00000001ff027807 */ /* 0x000fe40000800000 */
[----:B------:R-:W-:Y:S02]  /*bd40*/  SEL R0, R0, RZ, P1 ;  /* 0x000000ff00007207 */ /* 0x000fe40000800000 */
[----:B------:R-:W-:-:S03]  /*bd50*/  LOP3.LUT R9, R3, R2, RZ, 0x3c, !PT ;  /* 0x0000000203097212 */ /* 0x000fc600078e3cff */
[----:B------:R-:W-:Y:S01]  /*bd60*/  IMAD R6, R0, 0x8, R5 ;  /* 0x0000000800067824 */ /* 0x000fe200078e0205 */
[----:B------:R-:W-:Y:S01]  /*bd70*/  SHF.L.U32 R3, R9, 0x1f, RZ ;  /* 0x0000001f09037819 */ /* 0x000fe200000006ff */
[----:B0-----:R-:W-:Y:S06]  /*bd80*/  @!P0 BRA `(.L_x_305) ;  /* 0x0000000000e08947 */ /* 0x001fec0003800000 */
.L_x_316:
[----:B------:R-:W1:Y:S01]  /*bd90*/  SYNCS.PHASECHK.TRANS64.TRYWAIT P0, [R6+URZ], R3 ;  /* 0x00000003060075a7 */ /* 0x000e62000800017f */
[----:B------:R-:W-:-:S05]  /*bda0*/  VIADD R0, R0, 0x1 ;  /* 0x0000000100007836 */ /* 0x000fca0000000000 */
[----:B------:R-:W-:-:S04]  /*bdb0*/  ISETP.NE.AND P1, PT, R0, 0x4, PT ;  /* 0x000000040000780c */ /* 0x000fc80003f25270 */
[----:B------:R-:W-:Y:S02]  /*bdc0*/  SEL R2, RZ, 0x1, P1 ;  /* 0x00000001ff027807 */ /* 0x000fe40000800000 */
[----:B------:R-:W-:Y:S02]  /*bdd0*/  SEL R0, R0, RZ, P1 ;  /* 0x000000ff00007207 */ /* 0x000fe40000800000 */
[----:B------:R-:W-:Y:S02]  /*bde0*/  LOP3.LUT R9, R9, R2, RZ, 0x3c, !PT ;  /* 0x0000000209097212 */ /* 0x000fe400078e3cff */
[----:B0-----:R-:W-:Y:S02]  /*bdf0*/  LEA R7, R0, R5, 0x3 ;  /* 0x0000000500077211 */ /* 0x001fe400078e18ff */
[----:B------:R-:W-:Y:S01]  /*be00*/  SHF.L.U32 R4, R9, 0x1f, RZ ;  /* 0x0000001f09047819 */ /* 0x000fe200000006ff */
[----:B-1----:R-:W-:Y:S06]  /*be10*/  @!P0 BRA `(.L_x_306) ;  /* 0x0000000000d08947 */ /* 0x002fec0003800000 */
.L_x_317:
[----:B------:R-:W1:Y:S01]  /*be20*/  SYNCS.PHASECHK.TRANS64.TRYWAIT P0, [R7+URZ], R4 ;  /* 0x00000004070075a7 */ /* 0x000e62000800017f */
[----:B------:R-:W-:-:S05]  /*be30*/  VIADD R0, R0, 0x1 ;  /* 0x0000000100007836 */ /* 0x000fca0000000000 */
[----:B------:R-:W-:-:S04]  /*be40*/  ISETP.NE.AND P1, PT, R0, 0x4, PT ;  /* 0x000000040000780c */ /* 0x000fc80003f25270 */
[----:B------:R-:W-:Y:S02]  /*be50*/  SEL R2, RZ, 0x1, P1 ;  /* 0x00000001ff027807 */ /* 0x000fe40000800000 */
[----:B------:R-:W-:Y:S02]  /*be60*/  SEL R0, R0, RZ, P1 ;  /* 0x000000ff00007207 */ /* 0x000fe40000800000 */
[----:B------:R-:W-:Y:S01]  /*be70*/  LOP3.LUT R2, R9, R2, RZ, 0x3c, !PT ;  /* 0x0000000209027212 */ /* 0x000fe200078e3cff */
[----:B-1----:R-:W-:Y:S06]  /*be80*/  @!P0 BRA `(.L_x_307) ;  /* 0x0000000000c88947 */ /* 0x002fec0003800000 */
.L_x_318:
[----:B------:R-:W-:Y:S01]  /*be90*/  IMAD R5, R0, 0x8, R5 ;  /* 0x0000000800057824 */ /* 0x000fe200078e0205 */
[----:B------:R-:W-:-:S07]  /*bea0*/  SHF.L.U32 R0, R2, 0x1f, RZ ;  /* 0x0000001f02007819 */ /* 0x000fce00000006ff */
.L_x_308:
[----:B--2---:R2:W3:Y:S02]  /*beb0*/  SYNCS.PHASECHK.TRANS64.TRYWAIT P0, [R5+URZ], R0 ;  /* 0x00000000050075a7 */ /* 0x0044e4000800017f */
[----:B---3--:R-:W-:Y:S05]  /*bec0*/  @!P0 NANOSLEEP.SYNCS 0x989680 ;  /* 0x009896800000895d */ /* 0x008fea0003900000 */
[----:B------:R-:W3:Y:S02]  /*bed0*/  @!P0 SYNCS.PHASECHK.TRANS64 P0, [R5+URZ], R0 ;  /* 0x00000000050085a7 */ /* 0x000ee4000800007f */
[----:B---3--:R-:W-:Y:S05]  /*bee0*/  @!P0 BRA `(.L_x_308) ;  /* 0xfffffffc00f08947 */ /* 0x008fea000383ffff */
.L_x_303:
[----:B------:R-:W-:Y:S05]  /*bef0*/  BSYNC B0 ;  /* 0x0000000000007941 */ /* 0x000fea0003800000 */
.L_x_302:
[----:B------:R-:W-:Y:S05]  /*bf00*/  EXIT ;  /* 0x000000000000794d */ /* 0x000fea0003800000 */
.L_x_17:
[----:B---3--:R3:W4:Y:S02]  /*bf10*/  SYNCS.PHASECHK.TRANS64.TRYWAIT P1, [R3+URZ], R0 ;  /* 0x00000000030075a7 */ /* 0x008724000802017f */
[----:B----4-:R-:W-:Y:S05]  /*bf20*/  @!P1 NANOSLEEP.SYNCS 0x989680 ;  /* 0x009896800000995d */ /* 0x010fea0003900000 */
[----:B------:R-:W4:Y:S02]  /*bf30*/  @!P1 SYNCS.PHASECHK.TRANS64 P1, [R3+URZ], R0 ;  /* 0x00000000030095a7 */ /* 0x000f24000802007f */
[----:B----4-:R-:W-:Y:S05]  /*bf40*/  @!P1 BRA `(.L_x_17) ;  /* 0xfffffffc00f09947 */ /* 0x010fea000383ffff */
[----:B------:R-:W-:Y:S05]  /*bf50*/  BRA `(.L_x_16) ;  /* 0xffffff5000ac7947 */ /* 0x000fea000383ffff */
.L_x_22:
[----:B-1----:R-:W-:-:S04]  /*bf60*/  IMAD.U32 R4, RZ, RZ, UR8 ;  /* 0x00000008ff047e24 */ /* 0x002fc8000f8e00ff */
[----:B------:R1:W2:Y:S03]  /*bf70*/  SYNCS.PHASECHK.TRANS64.TRYWAIT P1, [R4+URZ], R3 ;  /* 0x00000003040075a7 */ /* 0x0002a6000802017f */
[----:B--2---:R-:W-:Y:S05]  /*bf80*/  @!P1 NANOSLEEP.SYNCS 0x989680 ;  /* 0x009896800000995d */ /* 0x004fea0003900000 */
[----:B------:R-:W2:Y:S02]  /*bf90*/  @!P1 SYNCS.PHASECHK.TRANS64 P1, [R4+URZ], R3 ;  /* 0x00000003040095a7 */ /* 0x000ea4000802007f */
[----:B--2---:R-:W-:Y:S05]  /*bfa0*/  @!P1 BRA `(.L_x_22) ;  /* 0xfffffffc00ec9947 */ /* 0x004fea000383ffff */
[----:B------:R-:W-:Y:S05]  /*bfb0*/  BRA `(.L_x_21) ;  /* 0xffffff54007c7947 */ /* 0x000fea000383ffff */
.L_x_289:
[----:B------:R-:W-:Y:S01]  /*bfc0*/  BSSY B1, `(.L_x_309) ;  /* 0x0000006000017945 */ /* 0x000fe20003800000 */
[----:B------:R-:W-:-:S07]  /*bfd0*/  IMAD.MOV.U32 R15, RZ, RZ, -0x1 ;  /* 0xffffffffff0f7424 */ /* 0x000fce00078e00ff */
[----:B------:R-:W-:Y:S05]  /*bfe0*/  WARPSYNC.COLLECTIVE R15, `(.L_x_310) ;  /* 0x000000000f0c7348 */ /* 0x000fea0003c00000 */
[----:B------:R-:W-:Y:S02]  /*bff0*/  ELECT P6, UR62, PT ;  /* 0x00000000003e782f */ /* 0x000fe400038c0000 */
[----:B------:R-:W-:Y:S01]  /*c000*/  MOV R14, UR62 ;  /* 0x0000003e000e7c02 */ /* 0x000fe20008000f00 */
[----:B------:R-:W-:Y:S10]  /*c010*/  ENDCOLLECTIVE ;  /* 0x000000000000791b */ /* 0x000ff40003800000 */
.L_x_310:
[----:B------:R-:W-:Y:S05]  /*c020*/  BSYNC B1 ;  /* 0x0000000000017941 */ /* 0x000fea0003800000 */
.L_x_309:
[----:B------:R-:W-:Y:S05]  /*c030*/  BRA `(.L_x_311) ;  /* 0xfffffff000447947 */ /* 0x000fea000383ffff */
.L_x_292:
[----:B0-----:R0:W1:Y:S02]  /*c040*/  SYNCS.PHASECHK.TRANS64.TRYWAIT P1, [R12+URZ+0x20], R7 ;  /* 0x000020070c0075a7 */ /* 0x001064000802017f */
[----:B-1----:R-:W-:Y:S05]  /*c050*/  @!P1 NANOSLEEP.SYNCS 0x989680 ;  /* 0x009896800000995d */ /* 0x002fea0003900000 */
[----:B------:R-:W1:Y:S02]  /*c060*/  @!P1 SYNCS.PHASECHK.TRANS64 P1, [R12+URZ+0x20], R7 ;  /* 0x000020070c0095a7 */ /* 0x000e64000802007f */
[----:B-1----:R-:W-:Y:S05]  /*c070*/  @!P1 BRA `(.L_x_292) ;  /* 0xfffffffc00f09947 */ /* 0x002fea000383ffff */
[----:B------:R-:W-:Y:S05]  /*c080*/  BRA `(.L_x_312) ;  /* 0xfffffff000787947 */ /* 0x000fea000383ffff */
.L_x_301:
[----:B------:R-:W-:Y:S01]  /*c090*/  BSSY B0, `(.L_x_313) ;  /* 0x0000006000007945 */ /* 0x000fe20003800000 */
[----:B------:R-:W-:-:S07]  /*c0a0*/  IMAD.MOV.U32 R15, RZ, RZ, -0x1 ;  /* 0xffffffffff0f7424 */ /* 0x000fce00078e00ff */
[----:B------:R-:W-:Y:S05]  /*c0b0*/  WARPSYNC.COLLECTIVE R15, `(.L_x_314) ;  /* 0x000000000f0c7348 */ /* 0x000fea0003c00000 */
[----:B------:R-:W-:Y:S02]  /*c0c0*/  ELECT P6, UR62, PT ;  /* 0x00000000003e782f */ /* 0x000fe400038c0000 */
[----:B------:R-:W-:Y:S01]  /*c0d0*/  MOV R14, UR62 ;  /* 0x0000003e000e7c02 */ /* 0x000fe20008000f00 */
[----:B------:R-:W-:Y:S10]  /*c0e0*/  ENDCOLLECTIVE ;  /* 0x000000000000791b */ /* 0x000ff40003800000 */
.L_x_314:
[----:B------:R-:W-:Y:S05]  /*c0f0*/  BSYNC B0 ;  /* 0x0000000000007941 */ /* 0x000fea0003800000 */
.L_x_313:
[----:B------:R-:W-:Y:S05]  /*c100*/  BRA `(.L_x_315) ;  /* 0xfffffff800cc7947 */ /* 0x000fea000383ffff */
.L_x_305:
[----:B0-----:R0:W1:Y:S02]  /*c110*/  SYNCS.PHASECHK.TRANS64.TRYWAIT P0, [R7+URZ], R4 ;  /* 0x00000004070075a7 */ /* 0x001064000800017f */
[----:B-1----:R-:W-:Y:S05]  /*c120*/  @!P0 NANOSLEEP.SYNCS 0x989680 ;  /* 0x009896800000895d */ /* 0x002fea0003900000 */
[----:B------:R-:W1:Y:S02]  /*c130*/  @!P0 SYNCS.PHASECHK.TRANS64 P0, [R7+URZ], R4 ;  /* 0x00000004070085a7 */ /* 0x000e64000800007f */
[----:B-1----:R-:W-:Y:S05]  /*c140*/  @!P0 BRA `(.L_x_305) ;  /* 0xfffffffc00f08947 */ /* 0x002fea000383ffff */
[----:B------:R-:W-:Y:S05]  /*c150*/  BRA `(.L_x_316) ;  /* 0xfffffffc000c7947 */ /* 0x000fea000383ffff */
.L_x_306:
[----:B0-----:R0:W1:Y:S02]  /*c160*/  SYNCS.PHASECHK.TRANS64.TRYWAIT P0, [R6+URZ], R3 ;  /* 0x00000003060075a7 */ /* 0x001064000800017f */
[----:B-1----:R-:W-:Y:S05]  /*c170*/  @!P0 NANOSLEEP.SYNCS 0x989680 ;  /* 0x009896800000895d */ /* 0x002fea0003900000 */
[----:B------:R-:W1:Y:S02]  /*c180*/  @!P0 SYNCS.PHASECHK.TRANS64 P0, [R6+URZ], R3 ;  /* 0x00000003060085a7 */ /* 0x000e64000800007f */
[----:B-1----:R-:W-:Y:S05]  /*c190*/  @!P0 BRA `(.L_x_306) ;  /* 0xfffffffc00f08947 */ /* 0x002fea000383ffff */
[----:B------:R-:W-:Y:S05]  /*c1a0*/  BRA `(.L_x_317) ;  /* 0xfffffffc001c7947 */ /* 0x000fea000383ffff */
.L_x_307:
[----:B-1----:R1:W2:Y:S02]  /*c1b0*/  SYNCS.PHASECHK.TRANS64.TRYWAIT P0, [R7+URZ], R4 ;  /* 0x00000004070075a7 */ /* 0x0022a4000800017f */
[----:B--2---:R-:W-:Y:S05]  /*c1c0*/  @!P0 NANOSLEEP.SYNCS 0x989680 ;  /* 0x009896800000895d */ /* 0x004fea0003900000 */
[----:B------:R-:W2:Y:S02]  /*c1d0*/  @!P0 SYNCS.PHASECHK.TRANS64 P0, [R7+URZ], R4 ;  /* 0x00000004070085a7 */ /* 0x000ea4000800007f */
[----:B--2---:R-:W-:Y:S05]  /*c1e0*/  @!P0 BRA `(.L_x_307) ;  /* 0xfffffffc00f08947 */ /* 0x004fea000383ffff */
[----:B------:R-:W-:Y:S05]  /*c1f0*/  BRA `(.L_x_318) ;  /* 0xfffffffc00247947 */ /* 0x000fea000383ffff */
.L_x_319:
[----:B------:R-:W-:-:S00]  /*c200*/  BRA `(.L_x_319) ;  /* 0xfffffffc00fc7947 */ /* 0x000fc0000383ffff */
[----:B------:R-:W-:-:S00]  /*c210*/  NOP ;  /* 0x0000000000007918 */ /* 0x000fc00000000000 */
        /* <DEDUP_REMOVED lines=14> */
.L_x_320:


//--------------------- .nv.global.init           --------------------------
	.section	.nv.global.init,"aw",@progbits
.nv.global.init:
	.type		$str$22,@object
	.size		$str$22,($str$23 - $str$22)
$str$22:
        /*0000*/ 	.byte	0x6b, 0x5f, 0x74, 0x69, 0x6c, 0x65, 0x5f, 0x63, 0x6f, 0x75, 0x6e, 0x74, 0x20, 0x3e, 0x3d, 0x20
        /*0010*/ 	.byte	0x31, 0x00
	.type		$str$23,@object
	.size		$str$23,(__unnamed_1 - $str$23)
$str$23:
        /*0012*/ 	.byte	0x2f, 0x74, 0x6d, 0x70, 0x2f, 0x63, 0x75, 0x74, 0x6c, 0x61, 0x73, 0x73, 0x5f, 0x73, 0x77, 0x65
        /*0022*/ 	.byte	0x65, 0x70, 0x5f, 0x73, 0x72, 0x63, 0x2f, 0x69, 0x6e, 0x63, 0x6c, 0x75, 0x64, 0x65, 0x2f, 0x63
        /*0032*/ 	.byte	0x75, 0x74, 0x6c, 0x61, 0x73, 0x73, 0x2f, 0x67, 0x65, 0x6d, 0x6d, 0x2f, 0x63, 0x6f, 0x6c, 0x6c
        /*0042*/ 	.byte	0x65, 0x63, 0x74, 0x69, 0x76, 0x65, 0x2f, 0x73, 0x6d, 0x39, 0x30, 0x5f, 0x6d, 0x6d, 0x61, 0x5f
        /*0052*/ 	.byte	0x74, 0x6d, 0x61, 0x5f, 0x67, 0x6d, 0x6d, 0x61, 0x5f, 0x73, 0x73, 0x5f, 0x77, 0x61, 0x72, 0x70
        /*0062*/ 	.byte	0x73, 0x70, 0x65, 0x63, 0x69, 0x61, 0x6c, 0x69, 0x7a, 0x65, 0x64, 0x2e, 0x68, 0x70, 0x70, 0x00
	.type		__unnamed_1,@object
	.size		__unnamed_1,(.L_0 - __unnamed_1)
__unnamed_1:
        /*0072*/ 	.byte	0x76, 0x6f, 0x69, 0x64, 0x20, 0x63, 0x75, 0x74, 0x6c, 0x61, 0x73, 0x73, 0x3a, 0x3a, 0x67, 0x65
        /* <DEDUP_REMOVED lines=179> */
        /*0bb2*/ 	.byte	0x65, 0x3a, 0x3a, 0x69, 0x64, 0x65, 0x6e, 0x74, 0x69, 0x74, 0x79, 0x5d, 0x00
.L_0:


//--------------------- .nv.shared._ZN7cutlass13device_kernelINS_4gemm6kernel13GemmUniversalIN4cute5tupleIJiiiiEEENS1_10collective13CollectiveMmaINS1_34MainloopSm90TmaGmmaWarpSpecializedILi4ENS5_IJNS4_1CILi1EEESB_SB_EEENS1_35KernelTmaWarpSpecializedCooperativeEEENS5_IJNSA_ILi256EEENSA_ILi128EEENSA_ILi32EEEEEENS_6half_tENS5_IJlSB_lEEESJ_SK_NS4_8TiledMMAINS4_8MMA_AtomIJNS4_4SM904GMMA26MMA_64x128x16_F32F16F16_SSILNSO_5MajorE0ELSQ_0ELNSO_7ScaleInE1ELSR_1EEEEEENS4_6LayoutINS5_IJNSA_ILi2EEESB_SB_EEENS5_IJSB_NSA_ILi0EEESX_EEEEENS5_IJNS4_10UnderscoreES10_S10_EEEEENS4_13SM90_TMA_LOADENS4_14ComposedLayoutINS4_7SwizzleILi2ELi4ELi3EEENS4_18smem_ptr_flag_bitsILi16EEENSU_INS5_IJNSA_ILi8EEESH_EEENS5_IJSH_SB_EEEEEEEvNS4_8identityES13_S1D_vS1E_EENS_8epilogue10collective6detail29Sm90TmaWarpSpecializedAdapterINS1H_15DefaultEpilogueISJ_SK_SK_NS1G_6thread17LinearCombinationISJ_Li1EffLNS1L_9ScaleType4KindE0ELNS_15FloatRoundStyleE2ESJ_EENS1_15EpilogueDefaultEEEEEvvEEEEvNT_6ParamsE --------------------------
	.section	.nv.shared._ZN7cutlass13device_kernelINS_4gemm6kernel13GemmUniversalIN4cute5tupleIJiiiiEEENS1_10collective13CollectiveMmaINS1_34MainloopSm90TmaGmmaWarpSpecializedILi4ENS5_IJNS4_1CILi1EEESB_SB_EEENS1_35KernelTmaWarpSpecializedCooperativeEEENS5_IJNSA_ILi256EEENSA_ILi128EEENSA_ILi32EEEEEENS_6half_tENS5_IJlSB_lEEESJ_SK_NS4_8TiledMMAINS4_8MMA_AtomIJNS4_4SM904GMMA26MMA_64x128x16_F32F16F16_SSILNSO_5MajorE0ELSQ_0ELNSO_7ScaleInE1ELSR_1EEEEEENS4_6LayoutINS5_IJNSA_ILi2EEESB_SB_EEENS5_IJSB_NSA_ILi0EEESX_EEEEENS5_IJNS4_10UnderscoreES10_S10_EEEEENS4_13SM90_TMA_LOADENS4_14ComposedLayoutINS4_7SwizzleILi2ELi4ELi3EEENS4_18smem_ptr_flag_bitsILi16EEENSU_INS5_IJNSA_ILi8EEESH_EEENS5_IJSH_SB_EEEEEEEvNS4_8identityES13_S1D_vS1E_EENS_8epilogue10collective6detail29Sm90TmaWarpSpecializedAdapterINS1H_15DefaultEpilogueISJ_SK_SK_NS1G_6thread17LinearCombinationISJ_Li1EffLNS1L_9ScaleType4KindE0ELNS_15FloatRoundStyleE2ESJ_EENS1_15EpilogueDefaultEEEEEvvEEEEvNT_6ParamsE,"aw",@nobits
	.sectionflags	@""
	.align	16
	.zero		1024


//--------------------- .nv.shared.reserved.0     --------------------------
	.section	.nv.shared.reserved.0,"aw",@nobits
	.weak		__nv_reservedSMEM_offset_0_alias
	.size		__nv_reservedSMEM_offset_0_alias, 0, 0
	.other		__nv_reservedSMEM_offset_0_alias,@"STO_CUDA_RESERVED_SHARED STV_DEFAULT"
__nv_reservedSMEM_offset_0_alias:
	.zero		0


//--------------------- .nv.global                --------------------------
	.section	.nv.global,"aw",@nobits
.nv.global:
	.type		_ZN40_INTERNAL_a3cb10f5_4_k_cu_51eaa589_261174cute1_E,@object
	.size		_ZN40_INTERNAL_a3cb10f5_4_k_cu_51eaa589_261174cute1_E,(_ZN40_INTERNAL_a3cb10f5_4_k_cu_51eaa589_261174cuda3std3__45__cpo6cbeginE - _ZN40_INTERNAL_a3cb10f5_4_k_cu_51eaa589_261174cute1_E)
_ZN40_INTERNAL_a3cb10f5_4_k_cu_51eaa589_261174cute1_E:
	.zero		1
	.type		_ZN40_INTERNAL_a3cb10f5_4_k_cu_51eaa589_261174cuda3std3__45__cpo6cbeginE,@object
	.size		_ZN40_INTERNAL_a3cb10f5_4_k_cu_51eaa589_261174cuda3std3__45__cpo6cbeginE,(_ZN40_INTERNAL_a3cb10f5_4_k_cu_51eaa589_261174cuda3std3__48in_placeE - _ZN40_INTERNAL_a3cb10f5_4_k_cu_51eaa589_261174cuda3std3__45__cpo6cbeginE)
_ZN40_INTERNAL_a3cb10f5_4_k_cu_51eaa589_261174cuda3std3__45__cpo6cbeginE:
	.zero		1
	.type		_ZN40_INTERNAL_a3cb10f5_4_k_cu_51eaa589_261174cuda3std3__48in_placeE,@object
	.size		_ZN40_INTERNAL_a3cb10f5_4_k_cu_51eaa589_261174cuda3std3__48in_placeE,(_ZN40_INTERNAL_a3cb10f5_4_k_cu_51eaa589_261174cuda3std6ranges3__45__cpo9iter_moveE - _ZN40_INTERNAL_a3cb10f5_4_k_cu_51eaa589_261174cuda3std3__48in_placeE)
_ZN40_INTERNAL_a3cb10f5_4_k_cu_51eaa589_261174cuda3std3__48in_placeE:
	.zero		1
	.type		_ZN40_INTERNAL_a3cb10f5_4_k_cu_51eaa589_261174cuda3std6ranges3__45__cpo9iter_moveE,@object
	.size		_ZN40_INTERNAL_a3cb10f5_4_k_cu_51eaa589_261174cuda3std6ranges3__45__cpo9iter_moveE,(_ZN40_INTERNAL_a3cb10f5_4_k_cu_51eaa589_261174cuda3std3__45__cpo5beginE - _ZN40_INTERNAL_a3cb10f5_4_k_cu_51eaa589_261174cuda3std6ranges3__45__cpo9iter_moveE)
_ZN40_INTERNAL_a3cb10f5_4_k_cu_51eaa589_261174cuda3std6ranges3__45__cpo9iter_moveE:
	.zero		1
	.type		_ZN40_INTERNAL_a3cb10f5_4_k_cu_51eaa589_261174cuda3std3__45__cpo5beginE,@object
	.size		_ZN40_INTERNAL_a3cb10f5_4_k_cu_51eaa589_261174cuda3std3__45__cpo5beginE,(_ZN40_INTERNAL_a3cb10f5_4_k_cu_51eaa589_261174cuda3std3__442_GLOBAL__N__a3cb10f5_4_k_cu_51eaa589_261176ignoreE - _ZN40_INTERNAL_a3cb10f5_4_k_cu_51eaa589_261174cuda3std3__45__cpo5beginE)
_ZN40_INTERNAL_a3cb10f5_4_k_cu_51eaa589_261174cuda3std3__45__cpo5beginE:
	.zero		1
	.type		_ZN40_INTERNAL_a3cb10f5_4_k_cu_51eaa589_261174cuda3std3__442_GLOBAL__N__a3cb10f5_4_k_cu_51eaa589_261176ignoreE,@object
	.size		_ZN40_INTERNAL_a3cb10f5_4_k_cu_51eaa589_261174cuda3std3__442_GLOBAL__N__a3cb10f5_4_k_cu_51eaa589_261176ignoreE,(_ZN40_INTERNAL_a3cb10f5_4_k_cu_51eaa589_261174cute7productE - _ZN40_INTERNAL_a3cb10f5_4_k_cu_51eaa589_261174cuda3std3__442_GLOBAL__N__a3cb10f5_4_k_cu_51eaa589_261176ignoreE)
_ZN40_INTERNAL_a3cb10f5_4_k_cu_51eaa589_261174cuda3std3__442_GLOBAL__N__a3cb10f5_4_k_cu_51eaa589_261176ignoreE:
	.zero		1
	.type		_ZN40_INTERNAL_a3cb10f5_4_k_cu_51eaa589_261174cute7productE,@object
	.size		_ZN40_INTERNAL_a3cb10f5_4_k_cu_51eaa589_261174cute7productE,(_ZN40_INTERNAL_a3cb10f5_4_k_cu_51eaa589_261174cuda3std3__45__cpo3endE - _ZN40_INTERNAL_a3cb10f5_4_k_cu_51eaa589_261174cute7productE)
_ZN40_INTERNAL_a3cb10f5_4_k_cu_51eaa589_261174cute7productE:
	.zero		1
	.type		_ZN40_INTERNAL_a3cb10f5_4_k_cu_51eaa589_261174cuda3std3__45__cpo3endE,@object
	.size		_ZN40_INTERNAL_a3cb10f5_4_k_cu_51eaa589_261174cuda3std3__45__cpo3endE,(_ZN40_INTERNAL_a3cb10f5_4_k_cu_51eaa589_261174cuda3std3__419piecewise_constructE - _ZN40_INTERNAL_a3cb10f5_4_k_cu_51eaa589_261174cuda3std3__45__cpo3endE)
_ZN40_INTERNAL_a3cb10f5_4_k_cu_51eaa589_261174cuda3std3__45__cpo3endE:
	.zero		1
	.type		_ZN40_INTERNAL_a3cb10f5_4_k_cu_51eaa589_261174cuda3std3__419piecewise_constructE,@object
	.size		_ZN40_INTERNAL_a3cb10f5_4_k_cu_51eaa589_261174cuda3std3__419piecewise_constructE,(_ZN40_INTERNAL_a3cb10f5_4_k_cu_51eaa589_261174cuda3std3__45__cpo4cendE - _ZN40_INTERNAL_a3cb10f5_4_k_cu_51eaa589_261174cuda3std3__419piecewise_constructE)
_ZN40_INTERNAL_a3cb10f5_4_k_cu_51eaa589_261174cuda3std3__419piecewise_constructE:
	.zero		1
	.type		_ZN40_INTERNAL_a3cb10f5_4_k_cu_51eaa589_261174cuda3std3__45__cpo4cendE,@object
	.size		_ZN40_INTERNAL_a3cb10f5_4_k_cu_51eaa589_261174cuda3std3__45__cpo4cendE,(_ZN40_INTERNAL_a3cb10f5_4_k_cu_51eaa589_261174cuda3std6ranges3__45__cpo4swapE - _ZN40_INTERNAL_a3cb10f5_4_k_cu_51eaa589_261174cuda3std3__45__cpo4cendE)
_ZN40_INTERNAL_a3cb10f5_4_k_cu_51eaa589_261174cuda3std3__45__cpo4cendE:
	.zero		1
	.type		_ZN40_INTERNAL_a3cb10f5_4_k_cu_51eaa589_261174cuda3std6ranges3__45__cpo4swapE,@object
	.size		_ZN40_INTERNAL_a3cb10f5_4_k_cu_51eaa589_261174cuda3std6ranges3__45__cpo4swapE,(.L_8 - _ZN40_INTERNAL_a3cb10f5_4_k_cu_51eaa589_261174cuda3std6ranges3__45__cpo4swapE)
_ZN40_INTERNAL_a3cb10f5_4_k_cu_51eaa589_261174cuda3std6ranges3__45__cpo4swapE:
	.zero		1
.L_8:


//--------------------- .nv.constant0._ZN7cutlass13device_kernelINS_4gemm6kernel13GemmUniversalIN4cute5tupleIJiiiiEEENS1_10collective13CollectiveMmaINS1_34MainloopSm90TmaGmmaWarpSpecializedILi4ENS5_IJNS4_1CILi1EEESB_SB_EEENS1_35KernelTmaWarpSpecializedCooperativeEEENS5_IJNSA_ILi256EEENSA_ILi128EEENSA_ILi32EEEEEENS_6half_tENS5_IJlSB_lEEESJ_SK_NS4_8TiledMMAINS4_8MMA_AtomIJNS4_4SM904GMMA26MMA_64x128x16_F32F16F16_SSILNSO_5MajorE0ELSQ_0ELNSO_7ScaleInE1ELSR_1EEEEEENS4_6LayoutINS5_IJNSA_ILi2EEESB_SB_EEENS5_IJSB_NSA_ILi0EEESX_EEEEENS5_IJNS4_10UnderscoreES10_S10_EEEEENS4_13SM90_TMA_LOADENS4_14ComposedLayoutINS4_7SwizzleILi2ELi4ELi3EEENS4_18smem_ptr_flag_bitsILi16EEENSU_INS5_IJNSA_ILi8EEESH_EEENS5_IJSH_SB_EEEEEEEvNS4_8identityES13_S1D_vS1E_EENS_8epilogue10collective6detail29Sm90TmaWarpSpecializedAdapterINS1H_15DefaultEpilogueISJ_SK_SK_NS1G_6thread17LinearCombinationISJ_Li1EffLNS1L_9ScaleType4KindE0ELNS_15FloatRoundStyleE2ESJ_EENS1_15EpilogueDefaultEEEEEvvEEEEvNT_6ParamsE --------------------------
	.section	.nv.constant0._ZN7cutlass13device_kernelINS_4gemm6kernel13GemmUniversalIN4cute5tupleIJiiiiEEENS1_10collective13CollectiveMmaINS1_34MainloopSm90TmaGmmaWarpSpecializedILi4ENS5_IJNS4_1CILi1EEESB_SB_EEENS1_35KernelTmaWarpSpecializedCooperativeEEENS5_IJNSA_ILi256EEENSA_ILi128EEENSA_ILi32EEEEEENS_6half_tENS5_IJlSB_lEEESJ_SK_NS4_8TiledMMAINS4_8MMA_AtomIJNS4_4SM904GMMA26MMA_64x128x16_F32F16F16_SSILNSO_5MajorE0ELSQ_0ELNSO_7ScaleInE1ELSR_1EEEEEENS4_6LayoutINS5_IJNSA_ILi2EEESB_SB_EEENS5_IJSB_NSA_ILi0EEESX_EEEEENS5_IJNS4_10UnderscoreES10_S10_EEEEENS4_13SM90_TMA_LOADENS4_14ComposedLayoutINS4_7SwizzleILi2ELi4ELi3EEENS4_18smem_ptr_flag_bitsILi16EEENSU_INS5_IJNSA_ILi8EEESH_EEENS5_IJSH_SB_EEEEEEEvNS4_8identityES13_S1D_vS1E_EENS_8epilogue10collective6detail29Sm90TmaWarpSpecializedAdapterINS1H_15DefaultEpilogueISJ_SK_SK_NS1G_6thread17LinearCombinationISJ_Li1EffLNS1L_9ScaleType4KindE0ELNS_15FloatRoundStyleE2ESJ_EENS1_15EpilogueDefaultEEEEEvvEEEEvNT_6ParamsE,"a",@progbits
	.sectionflags	@""
	.align	4
.nv.constant0._ZN7cutlass13device_kernelINS_4gemm6kernel13GemmUniversalIN4cute5tupleIJiiiiEEENS1_10collective13CollectiveMmaINS1_34MainloopSm90TmaGmmaWarpSpecializedILi4ENS5_IJNS4_1CILi1EEESB_SB_EEENS1_35KernelTmaWarpSpecializedCooperativeEEENS5_IJNSA_ILi256EEENSA_ILi128EEENSA_ILi32EEEEEENS_6half_tENS5_IJlSB_lEEESJ_SK_NS4_8TiledMMAINS4_8MMA_AtomIJNS4_4SM904GMMA26MMA_64x128x16_F32F16F16_SSILNSO_5MajorE0ELSQ_0ELNSO_7ScaleInE1ELSR_1EEEEEENS4_6LayoutINS5_IJNSA_ILi2EEESB_SB_EEENS5_IJSB_NSA_ILi0EEESX_EEEEENS5_IJNS4_10UnderscoreES10_S10_EEEEENS4_13SM90_TMA_LOADENS4_14ComposedLayoutINS4_7SwizzleILi2ELi4ELi3EEENS4_18smem_ptr_flag_bitsILi16EEENSU_INS5_IJNSA_ILi8EEESH_EEENS5_IJSH_SB_EEEEEEEvNS4_8identityES13_S1D_vS1E_EENS_8epilogue10collective6detail29Sm90TmaWarpSpecializedAdapterINS1H_15DefaultEpilogueISJ_SK_SK_NS1G_6thread17LinearCombinationISJ_Li1EffLNS1L_9ScaleType4KindE0ELNS_15FloatRoundStyleE2ESJ_EENS1_15EpilogueDefaultEEEEEvvEEEEvNT_6ParamsE:
	.zero		1664


//--------------------- SYMBOLS --------------------------

	.type		.nv.reservedSmem.offset0,@object
	.size		.nv.reservedSmem.offset0,0x4
	.type		__assertfail,@function
